# CuTe-DSL kernel — source=cudnn_frontend_dsl family=grouped_gemm_swiglu
# config = {"ab_dtype": "Float8E4M3FN", "sf_vec": 32, "d_dtype": "BFloat16", "vector_f32": false, "mma_mn": [256, 128], "cluster_mn": [2, 1]}


// ===== COMPILED SASS (sm_100a) =====

	.target	sm_100a

	.elftype	@"ET_EXEC"


//--------------------- .note.nv.tkinfo           --------------------------
	.section	.note.nv.tkinfo,"",@"SHT_NOTE"
	.sectionflags	@"SHF_NOTE_NV_TKINFO"
	.tkinfo
        /*0018*/ 	.word	0x00000081
        /*0030*/ 	.string	""
        /*0030*/ 	.string	"ptxas"
        /*0030*/ 	.string	"Cuda compilation tools, release 12.9, V12.9.83"
        /*0030*/ 	.string	"Build system must define TOOLS_VERSION_EXTENDED"
        /*0030*/ 	.string	"-O 3 -arch sm_100a "



//--------------------- .note.nv.cuver            --------------------------
	.section	.note.nv.cuver,"",@"SHT_NOTE"
	.sectionflags	@"SHF_NOTE_NV_CUVER"
        /*0018*/ 	.short	0x0001
        /*001a*/ 	.short	0x0064
        /*001c*/ 	.short	0x0001
        /*001e*/ 	.short	0x0000
        /*0020*/ 	.short	0x0001
        /*0022*/ 	.short	0x0000


//--------------------- .nv.info                  --------------------------
	.section	.nv.info,"",@"SHT_CUDA_INFO"
	.align	4


	//----- nvinfo : EIATTR_REGCOUNT
	.align		4
        /*0000*/ 	.byte	0x04, 0x2f
        /*0002*/ 	.short	(.L_6 - .L_5)
	.align		4
.L_5:
        /*0004*/ 	.word	index@(kernel_cutlass_kernel_cudnngrouped_gemmgrouped_gemm_swiglugrouped_gemm_swiglu_quantBlockScaledContiguousGroupedGemmKernel_object_at__TiledMMA_ThrLayoutVMNK21111000_PermutationMNK____MMAAt_0)
        /*0008*/ 	.word	0x00000089


	//----- nvinfo : EIATTR_FRAME_SIZE
	.align		4
.L_6:
        /*000c*/ 	.byte	0x04, 0x11
        /*000e*/ 	.short	(.L_8 - .L_7)
	.align		4
.L_7:
        /*0010*/ 	.word	index@($__internal_2_$__cuda_sm10x_tcgen05_guardrail_trap_unallocated_columns_being_dealloced)
        /*0014*/ 	.word	0x00000000


	//----- nvinfo : EIATTR_FRAME_SIZE
	.align		4
.L_8:
        /*0018*/ 	.byte	0x04, 0x11
        /*001a*/ 	.short	(.L_10 - .L_9)
	.align		4
.L_9:
        /*001c*/ 	.word	index@($__internal_1_$__cuda_sm10x_tcgen05_guardrail_trap_phase_invalid_during_alloc)
        /*0020*/ 	.word	0x00000000


	//----- nvinfo : EIATTR_FRAME_SIZE
	.align		4
.L_10:
        /*0024*/ 	.byte	0x04, 0x11
        /*0026*/ 	.short	(.L_12 - .L_11)
	.align		4
.L_11:
        /*0028*/ 	.word	index@($__internal_0_$__cuda_sm10x_tcgen05_guardrail_trap_col_being_dealloced_not_returned_by_alloc)
        /*002c*/ 	.word	0x00000000


	//----- nvinfo : EIATTR_FRAME_SIZE
	.align		4
.L_12:
        /*0030*/ 	.byte	0x04, 0x11
        /*0032*/ 	.short	(.L_14 - .L_13)
	.align		4
.L_13:
        /*0034*/ 	.word	index@(kernel_cutlass_kernel_cudnngrouped_gemmgrouped_gemm_swiglugrouped_gemm_swiglu_quantBlockScaledContiguousGroupedGemmKernel_object_at__TiledMMA_ThrLayoutVMNK21111000_PermutationMNK____MMAAt_0)
        /*0038*/ 	.word	0x00000000


	//----- nvinfo : EIATTR_MIN_STACK_SIZE
	.align		4
.L_14:
        /*003c*/ 	.byte	0x04, 0x12
        /*003e*/ 	.short	(.L_16 - .L_15)
	.align		4
.L_15:
        /*0040*/ 	.word	index@(kernel_cutlass_kernel_cudnngrouped_gemmgrouped_gemm_swiglugrouped_gemm_swiglu_quantBlockScaledContiguousGroupedGemmKernel_object_at__TiledMMA_ThrLayoutVMNK21111000_PermutationMNK____MMAAt_0)
        /*0044*/ 	.word	0x00000000
.L_16:


//--------------------- .nv.info.kernel_cutlass_kernel_cudnngrouped_gemmgrouped_gemm_swiglugrouped_gemm_swiglu_quantBlockScaledContiguousGroupedGemmKernel_object_at__TiledMMA_ThrLayoutVMNK21111000_PermutationMNK____MMAAt_0 --------------------------
	.section	.nv.info.kernel_cutlass_kernel_cudnngrouped_gemmgrouped_gemm_swiglugrouped_gemm_swiglu_quantBlockScaledContiguousGroupedGemmKernel_object_at__TiledMMA_ThrLayoutVMNK21111000_PermutationMNK____MMAAt_0,"",@"SHT_CUDA_INFO"
	.sectionflags	@""
	.align	4


	//----- nvinfo : EIATTR_CUDA_API_VERSION
	.align		4
        /*0000*/ 	.byte	0x04, 0x37
        /*0002*/ 	.short	(.L_18 - .L_17)
.L_17:
        /*0004*/ 	.word	0x00000081


	//----- nvinfo : EIATTR_KPARAM_INFO
	.align		4
.L_18:
        /*0008*/ 	.byte	0x04, 0x17
        /*000a*/ 	.short	(.L_20 - .L_19)
.L_19:
        /*000c*/ 	.word	0x00000000
        /*0010*/ 	.short	0x000f
        /*0012*/ 	.short	0x03f8
        /*0014*/ 	.byte	0x00, 0xf0, 0x31, 0x00


	//----- nvinfo : EIATTR_KPARAM_INFO
	.align		4
.L_20:
        /*0018*/ 	.byte	0x04, 0x17
        /*001a*/ 	.short	(.L_22 - .L_21)
.L_21:
        /*001c*/ 	.word	0x00000000
        /*0020*/ 	.short	0x000e
        /*0022*/ 	.short	0x03ec
        /*0024*/ 	.byte	0x00, 0xf0, 0x31, 0x00


	//----- nvinfo : EIATTR_KPARAM_INFO
	.align		4
.L_22:
        /*0028*/ 	.byte	0x04, 0x17
        /*002a*/ 	.short	(.L_24 - .L_23)
.L_23:
        /*002c*/ 	.word	0x00000000
        /*0030*/ 	.short	0x000d
        /*0032*/ 	.short	0x03e0
        /*0034*/ 	.byte	0x00, 0xf0, 0x31, 0x00


	//----- nvinfo : EIATTR_KPARAM_INFO
	.align		4
.L_24:
        /*0038*/ 	.byte	0x04, 0x17
        /*003a*/ 	.short	(.L_26 - .L_25)
.L_25:
        /*003c*/ 	.word	0x00000000
        /*0040*/ 	.short	0x000c
        /*0042*/ 	.short	0x03d8
        /*0044*/ 	.byte	0x00, 0xf0, 0x21, 0x00


	//----- nvinfo : EIATTR_KPARAM_INFO
	.align		4
.L_26:
        /*0048*/ 	.byte	0x04, 0x17
        /*004a*/ 	.short	(.L_28 - .L_27)
.L_27:
        /*004c*/ 	.word	0x00000000
        /*0050*/ 	.short	0x000b
        /*0052*/ 	.short	0x03d0
        /*0054*/ 	.byte	0x00, 0xf0, 0x21, 0x00


	//----- nvinfo : EIATTR_KPARAM_INFO
	.align		4
.L_28:
        /*0058*/ 	.byte	0x04, 0x17
        /*005a*/ 	.short	(.L_30 - .L_29)
.L_29:
        /*005c*/ 	.word	0x00000000
        /*0060*/ 	.short	0x000a
        /*0062*/ 	.short	0x03c8
        /*0064*/ 	.byte	0x00, 0xf0, 0x21, 0x00


	//----- nvinfo : EIATTR_KPARAM_INFO
	.align		4
.L_30:
        /*0068*/ 	.byte	0x04, 0x17
        /*006a*/ 	.short	(.L_32 - .L_31)
.L_31:
        /*006c*/ 	.word	0x00000000
        /*0070*/ 	.short	0x0009
        /*0072*/ 	.short	0x03c0
        /*0074*/ 	.byte	0x00, 0xf0, 0x21, 0x00


	//----- nvinfo : EIATTR_KPARAM_INFO
	.align		4
.L_32:
        /*0078*/ 	.byte	0x04, 0x17
        /*007a*/ 	.short	(.L_34 - .L_33)
.L_33:
        /*007c*/ 	.word	0x00000000
        /*0080*/ 	.short	0x0008
        /*0082*/ 	.short	0x0340
        /*0084*/ 	.byte	0x00, 0xf0, 0x01, 0x02


	//----- nvinfo : EIATTR_KPARAM_INFO
	.align		4
.L_34:
        /*0088*/ 	.byte	0x04, 0x17
        /*008a*/ 	.short	(.L_36 - .L_35)
.L_35:
        /*008c*/ 	.word	0x00000000
        /*0090*/ 	.short	0x0007
        /*0092*/ 	.short	0x02c0
        /*0094*/ 	.byte	0x00, 0xf0, 0x01, 0x02


	//----- nvinfo : EIATTR_KPARAM_INFO
	.align		4
.L_36:
        /*0098*/ 	.byte	0x04, 0x17
        /*009a*/ 	.short	(.L_38 - .L_37)
.L_37:
        /*009c*/ 	.word	0x00000000
        /*00a0*/ 	.short	0x0006
        /*00a2*/ 	.short	0x0240
        /*00a4*/ 	.byte	0x00, 0xf0, 0x01, 0x02


	//----- nvinfo : EIATTR_KPARAM_INFO
	.align		4
.L_38:
        /*00a8*/ 	.byte	0x04, 0x17
        /*00aa*/ 	.short	(.L_40 - .L_39)
.L_39:
        /*00ac*/ 	.word	0x00000000
        /*00b0*/ 	.short	0x0005
        /*00b2*/ 	.short	0x01c0
        /*00b4*/ 	.byte	0x00, 0xf0, 0x01, 0x02


	//----- nvinfo : EIATTR_KPARAM_INFO
	.align		4
.L_40:
        /*00b8*/ 	.byte	0x04, 0x17
        /*00ba*/ 	.short	(.L_42 - .L_41)
.L_41:
        /*00bc*/ 	.word	0x00000000
        /*00c0*/ 	.short	0x0004
        /*00c2*/ 	.short	0x0140
        /*00c4*/ 	.byte	0x00, 0xf0, 0x01, 0x02


	//----- nvinfo : EIATTR_KPARAM_INFO
	.align		4
.L_42:
        /*00c8*/ 	.byte	0x04, 0x17
        /*00ca*/ 	.short	(.L_44 - .L_43)
.L_43:
        /*00cc*/ 	.word	0x00000000
        /*00d0*/ 	.short	0x0003
        /*00d2*/ 	.short	0x00c0
        /*00d4*/ 	.byte	0x00, 0xf0, 0x01, 0x02


	//----- nvinfo : EIATTR_KPARAM_INFO
	.align		4
.L_44:
        /*00d8*/ 	.byte	0x04, 0x17
        /*00da*/ 	.short	(.L_46 - .L_45)
.L_45:
        /*00dc*/ 	.word	0x00000000
        /*00e0*/ 	.short	0x0002
        /*00e2*/ 	.short	0x0040
        /*00e4*/ 	.byte	0x00, 0xf0, 0x01, 0x02


	//----- nvinfo : EIATTR_KPARAM_INFO
	.align		4
.L_46:
        /*00e8*/ 	.byte	0x04, 0x17
        /*00ea*/ 	.short	(.L_48 - .L_47)
.L_47:
        /*00ec*/ 	.word	0x00000000
        /*00f0*/ 	.short	0x0001
        /*00f2*/ 	.short	0x000c
        /*00f4*/ 	.byte	0x00, 0xf0, 0x31, 0x00


	//----- nvinfo : EIATTR_KPARAM_INFO
	.align		4
.L_48:
        /*00f8*/ 	.byte	0x04, 0x17
        /*00fa*/ 	.short	(.L_50 - .L_49)
.L_49:
        /*00fc*/ 	.word	0x00000000
        /*0100*/ 	.short	0x0000
        /*0102*/ 	.short	0x0000
        /*0104*/ 	.byte	0x00, 0xf0, 0x31, 0x00


	//----- nvinfo : EIATTR_AT_ENTRY_FRAGMENTS
	.align		4
.L_50:
        /*0108*/ 	.byte	0x04, 0x4f
        /*010a*/ 	.short	(.L_52 - .L_51)


	//   ....[0]....
.L_51:
        /*010c*/ 	.word	0x00000004


	//   ....[1]....
        /*0110*/ 	.word	0x00000005


	//----- nvinfo : EIATTR_RESERVED_SMEM_USED
	.align		4
.L_52:
        /*0114*/ 	.byte	0x01, 0x41
	.zero		2


	//----- nvinfo : EIATTR_SPARSE_MMA_MASK
	.align		4
        /*0118*/ 	.byte	0x03, 0x50
        /*011a*/ 	.short	0x0000


	//----- nvinfo : EIATTR_TCGEN05_2CTA_USED
	.align		4
        /*011c*/ 	.byte	0x01, 0x52
	.zero		2


	//----- nvinfo : EIATTR_MAXREG_COUNT
	.align		4
        /*0120*/ 	.byte	0x03, 0x1b
        /*0122*/ 	.short	0x00ff


	//----- nvinfo : EIATTR_NUM_BARRIERS
	.align		4
        /*0124*/ 	.byte	0x02, 0x4c
        /*0126*/ 	.byte	0x05
	.zero		1


	//----- nvinfo : EIATTR_INT_WARP_WIDE_INSTR_OFFSETS
	.align		4
        /*0128*/ 	.byte	0x04, 0x31
        /*012a*/ 	.short	(.L_54 - .L_53)


	//   ....[0]....
.L_53:
        /*012c*/ 	.word	0x00005b40


	//   ....[1]....
        /*0130*/ 	.word	0x00005bc0


	//   ....[2]....
        /*0134*/ 	.word	0x00005be0


	//----- nvinfo : EIATTR_COOP_GROUP_MASK_REGIDS
	.align		4
.L_54:
        /*0138*/ 	.byte	0x04, 0x29
        /*013a*/ 	.short	(.L_56 - .L_55)


	//   ....[0]....
.L_55:
        /*013c*/ 	.word	0xffffffff


	//   ....[1]....
        /*0140*/ 	.word	0xffffffff


	//   ....[2]....
        /*0144*/ 	.word	0xffffffff


	//   ....[3]....
        /*0148*/ 	.word	0xffffffff


	//   ....[4]....
        /*014c*/ 	.word	0xffffffff


	//   ....[5]....
        /*0150*/ 	.word	0xffffffff


	//   ....[6]....
        /*0154*/ 	.word	0xffffffff


	//   ....[7]....
        /*0158*/ 	.word	0xffffffff


	//   ....[8]....
        /*015c*/ 	.word	0xffffffff


	//   ....[9]....
        /*0160*/ 	.word	0xffffffff


	//   ....[10]....
        /*0164*/ 	.word	0xffffffff


	//   ....[11]....
        /*0168*/ 	.word	0xffffffff


	//----- nvinfo : EIATTR_COOP_GROUP_INSTR_OFFSETS
	.align		4
.L_56:
        /*016c*/ 	.byte	0x04, 0x28
        /*016e*/ 	.short	(.L_58 - .L_57)


	//   ....[0]....
.L_57:
        /*0170*/ 	.word	0x00000130


	//   ....[1]....
        /*0174*/ 	.word	0x00000490


	//   ....[2]....
        /*0178*/ 	.word	0x00000640


	//   ....[3]....
        /*017c*/ 	.word	0x000008c0


	//   ....[4]....
        /*0180*/ 	.word	0x00000c40


	//   ....[5]....
        /*0184*/ 	.word	0x00000f00


	//   ....[6]....
        /*0188*/ 	.word	0x00000f60


	//   ....[7]....
        /*018c*/ 	.word	0x00002e50


	//   ....[8]....
        /*0190*/ 	.word	0x00003460


	//   ....[9]....
        /*0194*/ 	.word	0x00005660


	//   ....[10]....
        /*0198*/ 	.word	0x000059c0


	//   ....[11]....
        /*019c*/ 	.word	0x00005c80


	//----- nvinfo : EIATTR_VRC_CTA_INIT_COUNT
	.align		4
.L_58:
        /*01a0*/ 	.byte	0x02, 0x4a
        /*01a2*/ 	.byte	0x80
	.zero		1


	//----- nvinfo : EIATTR_MBARRIER_INSTR_OFFSETS
	.align		4
        /*01a4*/ 	.byte	0x04, 0x39
        /*01a6*/ 	.short	(.L_60 - .L_59)


	//   ....[0]....
.L_59:
        /*01a8*/ 	.word	0x00000340
        /*01ac*/ 	.word	0x000000ff
        /*01b0*/ 	.word	0x00000000
        /*01b4*/ 	.short	0x0100
        /*01b6*/ 	.byte	0x06
	.zero		1


	//   ....[1]....
        /*01b8*/ 	.word	0x00000350
        /*01bc*/ 	.word	0x000000ff
        /*01c0*/ 	.word	0x00000008
        /*01c4*/ 	.short	0x0100
        /*01c6*/ 	.byte	0x06
	.zero		1


	//   ....[2]....
        /*01c8*/ 	.word	0x00000360
        /*01cc*/ 	.word	0x000000ff
        /*01d0*/ 	.word	0x00000010
        /*01d4*/ 	.short	0x0100
        /*01d6*/ 	.byte	0x06
	.zero		1


	//   ....[3]....
        /*01d8*/ 	.word	0x00000370
        /*01dc*/ 	.word	0x000000ff
        /*01e0*/ 	.word	0x00000018
        /*01e4*/ 	.short	0x0100
        /*01e6*/ 	.byte	0x06
	.zero		1


	//   ....[4]....
        /*01e8*/ 	.word	0x00000380
        /*01ec*/ 	.word	0x000000ff
        /*01f0*/ 	.word	0x00000020
        /*01f4*/ 	.short	0x0100
        /*01f6*/ 	.byte	0x06
	.zero		1


	//   ....[5]....
        /*01f8*/ 	.word	0x00000390
        /*01fc*/ 	.word	0x000000ff
        /*0200*/ 	.word	0x00000028
        /*0204*/ 	.short	0x0100
        /*0206*/ 	.byte	0x06
	.zero		1


	//   ....[6]....
        /*0208*/ 	.word	0x000003a0
        /*020c*/ 	.word	0x000000ff
        /*0210*/ 	.word	0x00000030
        /*0214*/ 	.short	0x0100
        /*0216*/ 	.byte	0x06
	.zero		1


	//   ....[7]....
        /*0218*/ 	.word	0x000003b0
        /*021c*/ 	.word	0x000000ff
        /*0220*/ 	.word	0x00000038
        /*0224*/ 	.short	0x0100
        /*0226*/ 	.byte	0x06
	.zero		1


	//   ....[8]....
        /*0228*/ 	.word	0x000003c0
        /*022c*/ 	.word	0x000000ff
        /*0230*/ 	.word	0x00000040
        /*0234*/ 	.short	0x0100
        /*0236*/ 	.byte	0x06
	.zero		1


	//   ....[9]....
        /*0238*/ 	.word	0x000003d0
        /*023c*/ 	.word	0x000000ff
        /*0240*/ 	.word	0x00000048
        /*0244*/ 	.short	0x0100
        /*0246*/ 	.byte	0x06
	.zero		1


	//   ....[10]....
        /*0248*/ 	.word	0x000003e0
        /*024c*/ 	.word	0x000000ff
        /*0250*/ 	.word	0x00000050
        /*0254*/ 	.short	0x0100
        /*0256*/ 	.byte	0x06
	.zero		1


	//   ....[11]....
        /*0258*/ 	.word	0x000003f0
        /*025c*/ 	.word	0x000000ff
        /*0260*/ 	.word	0x00000058
        /*0264*/ 	.short	0x0100
        /*0266*/ 	.byte	0x06
	.zero		1


	//   ....[12]....
        /*0268*/ 	.word	0x00000400
        /*026c*/ 	.word	0x000000ff
        /*0270*/ 	.word	0x00000060
        /*0274*/ 	.short	0x0100
        /*0276*/ 	.byte	0x06
	.zero		1


	//   ....[13]....
        /*0278*/ 	.word	0x00000410
        /*027c*/ 	.word	0x000000ff
        /*0280*/ 	.word	0x00000068
        /*0284*/ 	.short	0x0100
        /*0286*/ 	.byte	0x06
	.zero		1


	//   ....[14]....
        /*0288*/ 	.word	0x00000420
        /*028c*/ 	.word	0x000000ff
        /*0290*/ 	.word	0x00000070
        /*0294*/ 	.short	0x0100
        /*0296*/ 	.byte	0x06
	.zero		1


	//   ....[15]....
        /*0298*/ 	.word	0x00000430
        /*029c*/ 	.word	0x000000ff
        /*02a0*/ 	.word	0x00000078
        /*02a4*/ 	.short	0x0100
        /*02a6*/ 	.byte	0x06
	.zero		1


	//   ....[16]....
        /*02a8*/ 	.word	0x000005b0
        /*02ac*/ 	.word	0x000000ff
        /*02b0*/ 	.word	0x00000080
        /*02b4*/ 	.short	0x0100
        /*02b6*/ 	.byte	0x07
	.zero		1


	//   ....[17]....
        /*02b8*/ 	.word	0x000005c0
        /*02bc*/ 	.word	0x000000ff
        /*02c0*/ 	.word	0x00000088
        /*02c4*/ 	.short	0x0100
        /*02c6*/ 	.byte	0x07
	.zero		1


	//   ....[18]....
        /*02c8*/ 	.word	0x000005d0
        /*02cc*/ 	.word	0x000000ff
        /*02d0*/ 	.word	0x00000090
        /*02d4*/ 	.short	0x0100
        /*02d6*/ 	.byte	0x07
	.zero		1


	//   ....[19]....
        /*02d8*/ 	.word	0x000005e0
        /*02dc*/ 	.word	0x000000ff
        /*02e0*/ 	.word	0x00000098
        /*02e4*/ 	.short	0x0100
        /*02e6*/ 	.byte	0x07
	.zero		1


	//   ....[20]....
        /*02e8*/ 	.word	0x00000760
        /*02ec*/ 	.word	0x000000ff
        /*02f0*/ 	.word	0x000000a0
        /*02f4*/ 	.short	0x0100
        /*02f6*/ 	.byte	0x07
	.zero		1


	//   ....[21]....
        /*02f8*/ 	.word	0x00000770
        /*02fc*/ 	.word	0x000000ff
        /*0300*/ 	.word	0x000000a8
        /*0304*/ 	.short	0x0100
        /*0306*/ 	.byte	0x07
	.zero		1


	//   ....[22]....
        /*0308*/ 	.word	0x00000780
        /*030c*/ 	.word	0x000000ff
        /*0310*/ 	.word	0x000000b0
        /*0314*/ 	.short	0x0100
        /*0316*/ 	.byte	0x07
	.zero		1


	//   ....[23]....
        /*0318*/ 	.word	0x00000790
        /*031c*/ 	.word	0x000000ff
        /*0320*/ 	.word	0x000000b8
        /*0324*/ 	.short	0x0100
        /*0326*/ 	.byte	0x07
	.zero		1


	//   ....[24]....
        /*0328*/ 	.word	0x00000860
        /*032c*/ 	.word	0x000000ff
        /*0330*/ 	.word	0x000000c0
        /*0334*/ 	.short	0x0100
        /*0336*/ 	.byte	0x06
	.zero		1


	//   ....[25]....
        /*0338*/ 	.word	0x00000fc0
        /*033c*/ 	.word	0x00000008
        /*0340*/ 	.word	0x000000b0
        /*0344*/ 	.short	0x010a
        /*0346*/ 	.byte	0xff
	.zero		1


	//   ....[26]....
        /*0348*/ 	.word	0x000010a0
        /*034c*/ 	.word	0x00000008
        /*0350*/ 	.word	0x000000a0
        /*0354*/ 	.short	0x0101
        /*0356*/ 	.byte	0xff
	.zero		1


	//   ....[27]....
        /*0358*/ 	.word	0x000012f0
        /*035c*/ 	.word	0x00000003
        /*0360*/ 	.word	0x000000b0
        /*0364*/ 	.short	0x010a
        /*0366*/ 	.byte	0xff
	.zero		1


	//   ....[28]....
        /*0368*/ 	.word	0x00001410
        /*036c*/ 	.word	0x00000003
        /*0370*/ 	.word	0x000000a0
        /*0374*/ 	.short	0x0101
        /*0376*/ 	.byte	0xff
	.zero		1


	//   ....[29]....
        /*0378*/ 	.word	0x00001420
        /*037c*/ 	.word	0x00000008
        /*0380*/ 	.word	0x000000b0
        /*0384*/ 	.short	0x010a
        /*0386*/ 	.byte	0xff
	.zero		1


	//   ....[30]....
        /*0388*/ 	.word	0x000014b0
        /*038c*/ 	.word	0x000000ff
        /*0390*/ 	.word	0x000000a0
        /*0394*/ 	.short	0x010a
        /*0396*/ 	.byte	0x22
	.zero		1


	//   ....[31]....
        /*0398*/ 	.word	0x00001530
        /*039c*/ 	.word	0x000000ff
        /*03a0*/ 	.word	0x000000b0
        /*03a4*/ 	.short	0x0101
        /*03a6*/ 	.byte	0x22
	.zero		1


	//   ....[32]....
        /*03a8*/ 	.word	0x00001650
        /*03ac*/ 	.word	0x000000ff
        /*03b0*/ 	.word	0x00000040
        /*03b4*/ 	.short	0x010a
        /*03b6*/ 	.byte	0x06
	.zero		1


	//   ....[33]....
        /*03b8*/ 	.word	0x00001800
        /*03bc*/ 	.word	0x000000ff
        /*03c0*/ 	.word	0x00000040
        /*03c4*/ 	.short	0x010a
        /*03c6*/ 	.byte	0x05
	.zero		1


	//   ....[34]....
        /*03c8*/ 	.word	0x00001a70
        /*03cc*/ 	.word	0x000000ff
        /*03d0*/ 	.word	0x00000040
        /*03d4*/ 	.short	0x010a
        /*03d6*/ 	.byte	0x21
	.zero		1


	//   ....[35]....
        /*03d8*/ 	.word	0x00001ac0
        /*03dc*/ 	.word	0x00000003
        /*03e0*/ 	.word	0x000000a0
        /*03e4*/ 	.short	0x010a
        /*03e6*/ 	.byte	0xff
	.zero		1


	//   ....[36]....
        /*03e8*/ 	.word	0x00001b60
        /*03ec*/ 	.word	0x00000003
        /*03f0*/ 	.word	0x000000b0
        /*03f4*/ 	.short	0x0101
        /*03f6*/ 	.byte	0xff
	.zero		1


	//   ....[37]....
        /*03f8*/ 	.word	0x00001de0
        /*03fc*/ 	.word	0x000000ff
        /*0400*/ 	.word	0x00000040
        /*0404*/ 	.short	0x010a
        /*0406*/ 	.byte	0x05
	.zero		1


	//   ....[38]....
        /*0408*/ 	.word	0x00001ec0
        /*040c*/ 	.word	0x000000ff
        /*0410*/ 	.word	0x000000a0
        /*0414*/ 	.short	0x010a
        /*0416*/ 	.byte	0x0c
	.zero		1


	//   ....[39]....
        /*0418*/ 	.word	0x00001f60
        /*041c*/ 	.word	0x000000ff
        /*0420*/ 	.word	0x000000b0
        /*0424*/ 	.short	0x0101
        /*0426*/ 	.byte	0x0c
	.zero		1


	//   ....[40]....
        /*0428*/ 	.word	0x00002440
        /*042c*/ 	.word	0x000000ff
        /*0430*/ 	.word	0x00000000
        /*0434*/ 	.short	0x010a
        /*0436*/ 	.byte	0x19
	.zero		1


	//   ....[41]....
        /*0438*/ 	.word	0x00002450
        /*043c*/ 	.word	0x000000ff
        /*0440*/ 	.word	0x00000090
        /*0444*/ 	.short	0x010a
        /*0446*/ 	.byte	0x11
	.zero		1


	//   ....[42]....
        /*0448*/ 	.word	0x000024a0
        /*044c*/ 	.word	0x000000ff
        /*0450*/ 	.word	0x00000090
        /*0454*/ 	.short	0x010a
        /*0456*/ 	.byte	0x11
	.zero		1


	//   ....[43]....
        /*0458*/ 	.word	0x00002680
        /*045c*/ 	.word	0x000000ff
        /*0460*/ 	.word	0x00000000
        /*0464*/ 	.short	0x010a
        /*0466*/ 	.byte	0x0d
	.zero		1


	//   ....[44]....
        /*0468*/ 	.word	0x00002810
        /*046c*/ 	.word	0x000000ff
        /*0470*/ 	.word	0x00000000
        /*0474*/ 	.short	0x010a
        /*0476*/ 	.byte	0x19
	.zero		1


	//   ....[45]....
        /*0478*/ 	.word	0x00002930
        /*047c*/ 	.word	0x000000ff
        /*0480*/ 	.word	0x00000090
        /*0484*/ 	.short	0x010a
        /*0486*/ 	.byte	0x10
	.zero		1


	//   ....[46]....
        /*0488*/ 	.word	0x00002940
        /*048c*/ 	.word	0x00000002
        /*0490*/ 	.word	0x000000a0
        /*0494*/ 	.short	0x010a
        /*0496*/ 	.byte	0xff
	.zero		1


	//   ....[47]....
        /*0498*/ 	.word	0x000029e0
        /*049c*/ 	.word	0x00000002
        /*04a0*/ 	.word	0x000000b0
        /*04a4*/ 	.short	0x0101
        /*04a6*/ 	.byte	0xff
	.zero		1


	//   ....[48]....
        /*04a8*/ 	.word	0x00002ae0
        /*04ac*/ 	.word	0x00000000
        /*04b0*/ 	.word	0x00000090
        /*04b4*/ 	.short	0x010a
        /*04b6*/ 	.byte	0xff
	.zero		1


	//   ....[49]....
        /*04b8*/ 	.word	0x00002b20
        /*04bc*/ 	.word	0x00000000
        /*04c0*/ 	.word	0x00000090
        /*04c4*/ 	.short	0x010a
        /*04c6*/ 	.byte	0xff
	.zero		1


	//   ....[50]....
        /*04c8*/ 	.word	0x00002c20
        /*04cc*/ 	.word	0x000000ff
        /*04d0*/ 	.word	0x000000c0
        /*04d4*/ 	.short	0x0100
        /*04d6*/ 	.byte	0x05
	.zero		1


	//   ....[51]....
        /*04d8*/ 	.word	0x00002d10
        /*04dc*/ 	.word	0x000000ff
        /*04e0*/ 	.word	0x000000c0
        /*04e4*/ 	.short	0x0100
        /*04e6*/ 	.byte	0x05
	.zero		1


	//   ....[52]....
        /*04e8*/ 	.word	0x00002e00
        /*04ec*/ 	.word	0x000000ff
        /*04f0*/ 	.word	0x000000c0
        /*04f4*/ 	.short	0x0100
        /*04f6*/ 	.byte	0x05
	.zero		1


	//   ....[53]....
        /*04f8*/ 	.word	0x000030d0
        /*04fc*/ 	.word	0x00000003
        /*0500*/ 	.word	0x00000000
        /*0504*/ 	.short	0x010a
        /*0506*/ 	.byte	0xff
	.zero		1


	//   ....[54]....
        /*0508*/ 	.word	0x000030f0
        /*050c*/ 	.word	0x00000003
        /*0510*/ 	.word	0x00000000
        /*0514*/ 	.short	0x010a
        /*0516*/ 	.byte	0xff
	.zero		1


	//   ....[55]....
        /*0518*/ 	.word	0x000032d0
        /*051c*/ 	.word	0x00000003
        /*0520*/ 	.word	0x00000000
        /*0524*/ 	.short	0x010a
        /*0526*/ 	.byte	0xff
	.zero		1


	//   ....[56]....
        /*0528*/ 	.word	0x000032f0
        /*052c*/ 	.word	0x00000003
        /*0530*/ 	.word	0x00000000
        /*0534*/ 	.short	0x010a
        /*0536*/ 	.byte	0xff
	.zero		1


	//   ....[57]....
        /*0538*/ 	.word	0x000033e0
        /*053c*/ 	.word	0x00000003
        /*0540*/ 	.word	0x00000000
        /*0544*/ 	.short	0x0101
        /*0546*/ 	.byte	0xff
	.zero		1


	//   ....[58]....
        /*0548*/ 	.word	0x000034d0
        /*054c*/ 	.word	0x00000003
        /*0550*/ 	.word	0x000000a0
        /*0554*/ 	.short	0x010a
        /*0556*/ 	.byte	0xff
	.zero		1


	//   ....[59]....
        /*0558*/ 	.word	0x00003530
        /*055c*/ 	.word	0x00000003
        /*0560*/ 	.word	0x000000b0
        /*0564*/ 	.short	0x0101
        /*0566*/ 	.byte	0xff
	.zero		1


	//   ....[60]....
        /*0568*/ 	.word	0x00003700
        /*056c*/ 	.word	0x00000037
        /*0570*/ 	.word	0x00000080
        /*0574*/ 	.short	0x010a
        /*0576*/ 	.byte	0xff
	.zero		1


	//   ....[61]....
        /*0578*/ 	.word	0x00005600
        /*057c*/ 	.word	0x00000007
        /*0580*/ 	.word	0x00000000
        /*0584*/ 	.short	0x0101
        /*0586*/ 	.byte	0xff
	.zero		1


	//   ....[62]....
        /*0588*/ 	.word	0x00005620
        /*058c*/ 	.word	0x00000005
        /*0590*/ 	.word	0x000000a0
        /*0594*/ 	.short	0x010a
        /*0596*/ 	.byte	0xff
	.zero		1


	//   ....[63]....
        /*0598*/ 	.word	0x000056e0
        /*059c*/ 	.word	0x00000005
        /*05a0*/ 	.word	0x000000b0
        /*05a4*/ 	.short	0x0101
        /*05a6*/ 	.byte	0xff
	.zero		1


	//   ....[64]....
        /*05a8*/ 	.word	0x00005970
        /*05ac*/ 	.word	0x00000005
        /*05b0*/ 	.word	0x00000000
        /*05b4*/ 	.short	0x0101
        /*05b6*/ 	.byte	0xff
	.zero		1


	//   ....[65]....
        /*05b8*/ 	.word	0x00005980
        /*05bc*/ 	.word	0x00000003
        /*05c0*/ 	.word	0x000000c0
        /*05c4*/ 	.short	0x010a
        /*05c6*/ 	.byte	0xff
	.zero		1


	//   ....[66]....
        /*05c8*/ 	.word	0x00005d20
        /*05cc*/ 	.word	0x00000003
        /*05d0*/ 	.word	0x000000c0
        /*05d4*/ 	.short	0x0100
        /*05d6*/ 	.byte	0xff
	.zero		1


	//   ....[67]....
        /*05d8*/ 	.word	0x00005d80
        /*05dc*/ 	.word	0x00000008
        /*05e0*/ 	.word	0x000000b0
        /*05e4*/ 	.short	0x010a
        /*05e6*/ 	.byte	0xff
	.zero		1


	//   ....[68]....
        /*05e8*/ 	.word	0x00005de0
        /*05ec*/ 	.word	0x00000003
        /*05f0*/ 	.word	0x000000b0
        /*05f4*/ 	.short	0x010a
        /*05f6*/ 	.byte	0xff
	.zero		1


	//   ....[69]....
        /*05f8*/ 	.word	0x00005e40
        /*05fc*/ 	.word	0x00000008
        /*0600*/ 	.word	0x000000b0
        /*0604*/ 	.short	0x010a
        /*0606*/ 	.byte	0xff
	.zero		1


	//   ....[70]....
        /*0608*/ 	.word	0x00005ea0
        /*060c*/ 	.word	0x00000000
        /*0610*/ 	.word	0x000000a0
        /*0614*/ 	.short	0x010a
        /*0616*/ 	.byte	0xff
	.zero		1


	//   ....[71]....
        /*0618*/ 	.word	0x00005f20
        /*061c*/ 	.word	0x00000000
        /*0620*/ 	.word	0x00000040
        /*0624*/ 	.short	0x010a
        /*0626*/ 	.byte	0xff
	.zero		1


	//   ....[72]....
        /*0628*/ 	.word	0x00005f80
        /*062c*/ 	.word	0x00000003
        /*0630*/ 	.word	0x000000a0
        /*0634*/ 	.short	0x010a
        /*0636*/ 	.byte	0xff
	.zero		1


	//   ....[73]....
        /*0638*/ 	.word	0x00006000
        /*063c*/ 	.word	0x00000000
        /*0640*/ 	.word	0x00000040
        /*0644*/ 	.short	0x010a
        /*0646*/ 	.byte	0xff
	.zero		1


	//   ....[74]....
        /*0648*/ 	.word	0x00006060
        /*064c*/ 	.word	0x00000002
        /*0650*/ 	.word	0x000000a0
        /*0654*/ 	.short	0x010a
        /*0656*/ 	.byte	0xff
	.zero		1


	//   ....[75]....
        /*0658*/ 	.word	0x000060e0
        /*065c*/ 	.word	0x00000000
        /*0660*/ 	.word	0x00000090
        /*0664*/ 	.short	0x010a
        /*0666*/ 	.byte	0xff
	.zero		1


	//   ....[76]....
        /*0668*/ 	.word	0x00006160
        /*066c*/ 	.word	0x00000000
        /*0670*/ 	.word	0x00000000
        /*0674*/ 	.short	0x010a
        /*0676*/ 	.byte	0xff
	.zero		1


	//   ....[77]....
        /*0678*/ 	.word	0x000061d0
        /*067c*/ 	.word	0x00000002
        /*0680*/ 	.word	0x000000a0
        /*0684*/ 	.short	0x010a
        /*0686*/ 	.byte	0xff
	.zero		1


	//   ....[78]....
        /*0688*/ 	.word	0x00006230
        /*068c*/ 	.word	0x00000003
        /*0690*/ 	.word	0x00000000
        /*0694*/ 	.short	0x010a
        /*0696*/ 	.byte	0xff
	.zero		1


	//   ....[79]....
        /*0698*/ 	.word	0x00006290
        /*069c*/ 	.word	0x00000003
        /*06a0*/ 	.word	0x00000000
        /*06a4*/ 	.short	0x010a
        /*06a6*/ 	.byte	0xff
	.zero		1


	//   ....[80]....
        /*06a8*/ 	.word	0x000062e0
        /*06ac*/ 	.word	0x00000003
        /*06b0*/ 	.word	0x000000a0
        /*06b4*/ 	.short	0x010a
        /*06b6*/ 	.byte	0xff
	.zero		1


	//   ....[81]....
        /*06b8*/ 	.word	0x00006340
        /*06bc*/ 	.word	0x00000037
        /*06c0*/ 	.word	0x00000080
        /*06c4*/ 	.short	0x010a
        /*06c6*/ 	.byte	0xff
	.zero		1


	//   ....[82]....
        /*06c8*/ 	.word	0x000063a0
        /*06cc*/ 	.word	0x00000005
        /*06d0*/ 	.word	0x000000a0
        /*06d4*/ 	.short	0x010a
        /*06d6*/ 	.byte	0xff
	.zero		1


	//   ....[83]....
        /*06d8*/ 	.word	0x000063f0
        /*06dc*/ 	.word	0x00000003
        /*06e0*/ 	.word	0x000000c0
        /*06e4*/ 	.short	0x010a
        /*06e6*/ 	.byte	0xff
	.zero		1


	//----- nvinfo : EIATTR_NUM_MBARRIERS
	.align		4
.L_60:
        /*06e8*/ 	.byte	0x03, 0x38
        /*06ea*/ 	.short	0x001d


	//----- nvinfo : EIATTR_EXIT_INSTR_OFFSETS
	.align		4
        /*06ec*/ 	.byte	0x04, 0x1c
        /*06ee*/ 	.short	(.L_62 - .L_61)


	//   ....[0]....
.L_61:
        /*06f0*/ 	.word	0x00005d60


	//----- nvinfo : EIATTR_MAX_THREADS
	.align		4
.L_62:
        /*06f4*/ 	.byte	0x04, 0x05
        /*06f6*/ 	.short	(.L_64 - .L_63)
.L_63:
        /*06f8*/ 	.word	0x000000e0
        /*06fc*/ 	.word	0x00000001
        /*0700*/ 	.word	0x00000001


	//----- nvinfo : EIATTR_CRS_STACK_SIZE
	.align		4
.L_64:
        /*0704*/ 	.byte	0x04, 0x1e
        /*0706*/ 	.short	(.L_66 - .L_65)
.L_65:
        /*0708*/ 	.word	0x00000000


	//----- nvinfo : EIATTR_CBANK_PARAM_SIZE
	.align		4
.L_66:
        /*070c*/ 	.byte	0x03, 0x19
        /*070e*/ 	.short	0x0404


	//----- nvinfo : EIATTR_PARAM_CBANK
	.align		4
        /*0710*/ 	.byte	0x04, 0x0a
        /*0712*/ 	.short	(.L_68 - .L_67)
	.align		4
.L_67:
        /*0714*/ 	.word	index@(.nv.constant0.kernel_cutlass_kernel_cudnngrouped_gemmgrouped_gemm_swiglugrouped_gemm_swiglu_quantBlockScaledContiguousGroupedGemmKernel_object_at__TiledMMA_ThrLayoutVMNK21111000_PermutationMNK____MMAAt_0)
        /*0718*/ 	.short	0x0380
        /*071a*/ 	.short	0x0404


	//----- nvinfo : EIATTR_SW_WAR
	.align		4
.L_68:
        /*071c*/ 	.byte	0x04, 0x36
        /*071e*/ 	.short	(.L_70 - .L_69)
.L_69:
        /*0720*/ 	.word	0x00000008
.L_70:


//--------------------- .nv.compat                --------------------------
	.section	.nv.compat,"",@"SHT_CUDA_COMPAT_INFO"
	.align	4
        /*0000*/ 	.byte	0x02, 0x02, 0x02, 0x00, 0x02, 0x05, 0x05, 0x00, 0x02, 0x03, 0x01, 0x00, 0x02, 0x06, 0x01, 0x00


//--------------------- .nv.callgraph             --------------------------
	.section	.nv.callgraph,"",@"SHT_CUDA_CALLGRAPH"
	.align	4
	.sectionentsize	8
	.align		4
        /*0000*/ 	.word	0x00000000
	.align		4
        /*0004*/ 	.word	0xffffffff
	.align		4
        /*0008*/ 	.word	0x00000000
	.align		4
        /*000c*/ 	.word	0xfffffffe
	.align		4
        /*0010*/ 	.word	0x00000000
	.align		4
        /*0014*/ 	.word	0xfffffffd
	.align		4
        /*0018*/ 	.word	0x00000000
	.align		4
        /*001c*/ 	.word	0xfffffffc


//--------------------- .text.kernel_cutlass_kernel_cudnngrouped_gemmgrouped_gemm_swiglugrouped_gemm_swiglu_quantBlockScaledContiguousGroupedGemmKernel_object_at__TiledMMA_ThrLayoutVMNK21111000_PermutationMNK____MMAAt_0 --------------------------
	.section	.text.kernel_cutlass_kernel_cudnngrouped_gemmgrouped_gemm_swiglugrouped_gemm_swiglu_quantBlockScaledContiguousGroupedGemmKernel_object_at__TiledMMA_ThrLayoutVMNK21111000_PermutationMNK____MMAAt_0,"ax",@progbits
	.align	128
        .global         kernel_cutlass_kernel_cudnngrouped_gemmgrouped_gemm_swiglugrouped_gemm_swiglu_quantBlockScaledContiguousGroupedGemmKernel_object_at__TiledMMA_ThrLayoutVMNK21111000_PermutationMNK____MMAAt_0
        .type           kernel_cutlass_kernel_cudnngrouped_gemmgrouped_gemm_swiglugrouped_gemm_swiglu_quantBlockScaledContiguousGroupedGemmKernel_object_at__TiledMMA_ThrLayoutVMNK21111000_PermutationMNK____MMAAt_0,@function
        .size           kernel_cutlass_kernel_cudnngrouped_gemmgrouped_gemm_swiglugrouped_gemm_swiglu_quantBlockScaledContiguousGroupedGemmKernel_object_at__TiledMMA_ThrLayoutVMNK21111000_PermutationMNK____MMAAt_0,(.L_x_116 - kernel_cutlass_kernel_cudnngrouped_gemmgrouped_gemm_swiglugrouped_gemm_swiglu_quantBlockScaledContiguousGroupedGemmKernel_object_at__TiledMMA_ThrLayoutVMNK21111000_PermutationMNK____MMAAt_0)
        .other          kernel_cutlass_kernel_cudnngrouped_gemmgrouped_gemm_swiglugrouped_gemm_swiglu_quantBlockScaledContiguousGroupedGemmKernel_object_at__TiledMMA_ThrLayoutVMNK21111000_PermutationMNK____MMAAt_0,@"STO_CUDA_ENTRY STV_DEFAULT"
kernel_cutlass_kernel_cudnngrouped_gemmgrouped_gemm_swiglugrouped_gemm_swiglu_quantBlockScaledContiguousGroupedGemmKernel_object_at__TiledMMA_ThrLayoutVMNK21111000_PermutationMNK____MMAAt_0:
.text.kernel_cutlass_kernel_cudnngrouped_gemmgrouped_gemm_swiglugrouped_gemm_swiglu_quantBlockScaledContiguousGroupedGemmKernel_object_at__TiledMMA_ThrLayoutVMNK21111000_PermutationMNK____MMAAt_0:
[----:B------:R-:W1:Y:S01]  /*0000*/  LDC R1, c[0x0][0x37c] ;  /* 0x0000df00ff017b82 */ /* 0x000e620000000800 */
[----:B------:R-:W2:Y:S01]  /*0010*/  S2R R3, SR_TID.Y ;  /* 0x0000000000037919 */ /* 0x000ea20000002200 */
[----:B------:R-:W3:Y:S06]  /*0020*/  LDCU UR5, c[0x0][0x360] ;  /* 0x00006c00ff0577ac */ /* 0x000eec0008000800 */
[----:B------:R-:W4:Y:S01]  /*0030*/  S2UR UR21, SR_CTAID.X ;  /* 0x00000000001579c3 */ /* 0x000f220000002500 */
[----:B------:R-:W2:Y:S01]  /*0040*/  S2R R0, SR_TID.Z ;  /* 0x0000000000007919 */ /* 0x000ea20000002300 */
[----:B------:R-:W2:Y:S01]  /*0050*/  LDCU UR4, c[0x0][0x364] ;  /* 0x00006c80ff0477ac */ /* 0x000ea20008000800 */
[----:B------:R-:W3:Y:S01]  /*0060*/  S2R R60, SR_TID.X ;  /* 0x00000000003c7919 */ /* 0x000ee20000002100 */
[----:B------:R-:W5:Y:S01]  /*0070*/  LDCU.U8 UR7, c[0x0][0x382] ;  /* 0x00007040ff0777ac */ /* 0x000f620008000000 */
[----:B------:R-:W4:Y:S02]  /*0080*/  LDCU.U8 UR6, c[0x0][0x381] ;  /* 0x00007020ff0677ac */ /* 0x000f240008000000 */
[----:B----4-:R-:W-:-:S02]  /*0090*/  ULOP3.LUT UR23, UR21, 0x1, URZ, 0xc0, !UPT ;  /* 0x0000000115177892 */ /* 0x010fc4000f8ec0ff */
[----:B-----5:R-:W-:Y:S02]  /*00a0*/  ULOP3.LUT UR7, UR7, 0x1, URZ, 0xc0, !UPT ;  /* 0x0000000107077892 */ /* 0x020fe4000f8ec0ff */
[----:B------:R-:W-:Y:S02]  /*00b0*/  ULOP3.LUT UR6, UR6, 0x1, URZ, 0xc0, !UPT ;  /* 0x0000000106067892 */ /* 0x000fe4000f8ec0ff */
[----:B------:R-:W-:Y:S02]  /*00c0*/  UISETP.NE.U32.AND UP6, UPT, UR7, 0x1, UPT ;  /* 0x000000010700788c */ /* 0x000fe4000bfc5070 */
[----:B------:R-:W-:Y:S01]  /*00d0*/  UISETP.NE.U32.AND UP5, UPT, UR6, 0x1, UPT ;  /* 0x000000010600788c */ /* 0x000fe2000bfa5070 */
[----:B--2---:R-:W-:Y:S01]  /*00e0*/  IMAD R3, R0, UR4, R3 ;  /* 0x0000000400037c24 */ /* 0x004fe2000f8e0203 */
[----:B------:R-:W2:Y:S03]  /*00f0*/  S2UR UR4, SR_CgaCtaId ;  /* 0x00000000000479c3 */ /* 0x000ea60000008800 */
[----:B---3--:R-:W-:Y:S01]  /*0100*/  IMAD R65, R3, UR5, R60 ;  /* 0x0000000503417c24 */ /* 0x008fe2000f8e023c */
[----:B------:R-:W3:Y:S04]  /*0110*/  LDCU UR5, c[0x0][0x36c] ;  /* 0x00006d80ff0577ac */ /* 0x000ee80008000800 */
[----:B------:R-:W-:-:S06]  /*0120*/  SHF.R.U32.HI R65, RZ, 0x5, R65 ;  /* 0x00000005ff417819 */ /* 0x000fcc0000011641 */
[----:B------:R-:W4:Y:S01]  /*0130*/  SHFL.IDX PT, R65, R65, RZ, 0x1f ;  /* 0x00001fff41417589 */ /* 0x000f2200000e0000 */
[----:B---3--:R-:W-:Y:S01]  /*0140*/  UISETP.EQ.U32.AND UP4, UPT, UR5, 0x1, UPT ;  /* 0x000000010500788c */ /* 0x008fe2000bf82070 */
[C---:B----4-:R-:W-:Y:S02]  /*0150*/  ISETP.NE.AND P1, PT, R65.reuse, 0x5, PT ;  /* 0x000000054100780c */ /* 0x050fe40003f25270 */
[----:B------:R-:W-:-:S11]  /*0160*/  ISETP.NE.AND P0, PT, R65, RZ, PT ;  /* 0x000000ff4100720c */ /* 0x000fd60003f05270 */
[----:B-12---:R-:W-:Y:S05]  /*0170*/  @P1 BRA `(.L_x_0) ;  /* 0x0000000000501947 */ /* 0x006fea0003800000 */
[----:B------:R-:W1:Y:S02]  /*0180*/  LDCU.64 UR6, c[0x0][0x348] ;  /* 0x00006900ff0677ac */ /* 0x000e640008000a00 */
[----:B-1----:R-:W-:Y:S02]  /*0190*/  UIADD3 UR16, UP1, UPT, UR6, 0x40, URZ ;  /* 0x0000004006107890 */ /* 0x002fe4000ff3e0ff */
[----:B------:R-:W-:Y:S02]  /*01a0*/  UIADD3 UR14, UP0, UPT, UR6, 0xc0, URZ ;  /* 0x000000c0060e7890 */ /* 0x000fe4000ff1e0ff */
[----:B------:R-:W-:Y:S02]  /*01b0*/  UIADD3 UR12, UP3, UPT, UR6, 0x140, URZ ;  /* 0x00000140060c7890 */ /* 0x000fe4000ff7e0ff */
[----:B------:R-:W-:Y:S02]  /*01c0*/  UIADD3 UR10, UP2, UPT, UR6, 0x1c0, URZ ;  /* 0x000001c0060a7890 */ /* 0x000fe4000ff5e0ff */
[----:B------:R-:W-:-:S02]  /*01d0*/  UIADD3.X UR17, UPT, UPT, URZ, UR7, URZ, UP1, !UPT ;  /* 0x00000007ff117290 */ /* 0x000fc40008ffe4ff */
[----:B------:R-:W-:Y:S02]  /*01e0*/  UIADD3 UR8, UP1, UPT, UR6, 0x240, URZ ;  /* 0x0000024006087890 */ /* 0x000fe4000ff3e0ff */
[----:B------:R-:W-:Y:S02]  /*01f0*/  UIADD3.X UR15, UPT, UPT, URZ, UR7, URZ, UP0, !UPT ;  /* 0x00000007ff0f7290 */ /* 0x000fe400087fe4ff */
[----:B------:R-:W-:Y:S02]  /*0200*/  UIADD3 UR6, UP0, UPT, UR6, 0x2c0, URZ ;  /* 0x000002c006067890 */ /* 0x000fe4000ff1e0ff */
[----:B------:R-:W-:Y:S01]  /*0210*/  UIADD3.X UR13, UPT, UPT, URZ, UR7, URZ, UP3, !UPT ;  /* 0x00000007ff0d7290 */ /* 0x000fe20009ffe4ff */
[----:B------:R1:W-:Y:S01]  /*0220*/  UTMACCTL.PF [UR16] ;  /* 0x00000000100079b9 */ /* 0x0003e20008040000 */
[----:B------:R-:W-:-:S03]  /*0230*/  UIADD3.X UR11, UPT, UPT, URZ, UR7, URZ, UP2, !UPT ;  /* 0x00000007ff0b7290 */ /* 0x000fc600097fe4ff */
[----:B------:R1:W-:Y:S01]  /*0240*/  UTMACCTL.PF [UR14] ;  /* 0x000000000e0079b9 */ /* 0x0003e20008040000 */
[----:B------:R-:W-:-:S03]  /*0250*/  UIADD3.X UR9, UPT, UPT, URZ, UR7, URZ, UP1, !UPT ;  /* 0x00000007ff097290 */ /* 0x000fc60008ffe4ff */
[----:B------:R1:W-:Y:S01]  /*0260*/  UTMACCTL.PF [UR12] ;  /* 0x000000000c0079b9 */ /* 0x0003e20008040000 */
[----:B------:R-:W-:Y:S01]  /*0270*/  UIADD3.X UR7, UPT, UPT, URZ, UR7, URZ, UP0, !UPT ;  /* 0x00000007ff077290 */ /* 0x000fe200087fe4ff */
[----:B------:R1:W-:Y:S04]  /*0280*/  UTMACCTL.PF [UR10] ;  /* 0x000000000a0079b9 */ /* 0x0003e80008040000 */
[----:B------:R1:W-:Y:S04]  /*0290*/  UTMACCTL.PF [UR8] ;  /* 0x00000000080079b9 */ /* 0x0003e80008040000 */
[----:B------:R1:W-:Y:S02]  /*02a0*/  UTMACCTL.PF [UR6] ;  /* 0x00000000060079b9 */ /* 0x0003e40008040000 */
[----:B-1----:R-:W-:Y:S01]  /*02b0*/  NOP ;  /* 0x0000000000007918 */ /* 0x002fe20000000000 */
.L_x_0:
[----:B------:R-:W-:Y:S05]  /*02c0*/  @P0 BRA `(.L_x_1) ;  /* 0x0000000000600947 */ /* 0x000fea0003800000 */
[----:B------:R-:W-:Y:S01]  /*02d0*/  UMOV UR6, 0x400 ;  /* 0x0000040000067882 */ /* 0x000fe20000000000 */
[----:B------:R-:W-:Y:S01]  /*02e0*/  UMOV UR5, 0x1 ;  /* 0x0000000100057882 */ /* 0x000fe20000000000 */
[----:B------:R-:W-:Y:S02]  /*02f0*/  ULEA UR6, UR4, UR6, 0x18 ;  /* 0x0000000604067291 */ /* 0x000fe4000f8ec0ff */
[----:B------:R-:W-:-:S04]  /*0300*/  UIADD3 UR8, UPT, UPT, -UR5, 0x100000, URZ ;  /* 0x0010000005087890 */ /* 0x000fc8000fffe1ff */
[----:B------:R-:W-:Y:S02]  /*0310*/  USHF.L.U32 UR9, UR8, 0xb, URZ ;  /* 0x0000000b08097899 */ /* 0x000fe400080006ff */
[----:B------:R-:W-:Y:S01]  /*0320*/  USHF.L.U32 UR8, UR8, 0x1, URZ ;  /* 0x0000000108087899 */ /* 0x000fe200080006ff */
[----:B------:R-:W1:Y:S11]  /*0330*/  FENCE.VIEW.ASYNC.S ;  /* 0x00000000000073c6 */ /* 0x000e760000000000 */
[----:B-1----:R1:W2:Y:S01]  /*0340*/  SYNCS.EXCH.64 URZ, [UR6], UR8 ;  /* 0x0000000806ff75b2 */ /* 0x0022a20008000100 */
[----:B------:R1:W3:Y:S01]  /*0350*/  SYNCS.EXCH.64 URZ, [UR6+0x8], UR8 ;  /* 0x0000080806ff75b2 */ /* 0x0002e20008000100 */
[----:B------:R1:W4:Y:S01]  /*0360*/  SYNCS.EXCH.64 URZ, [UR6+0x10], UR8 ;  /* 0x0000100806ff75b2 */ /* 0x0003220008000100 */
[----:B------:R1:W1:Y:S01]  /*0370*/  SYNCS.EXCH.64 URZ, [UR6+0x18], UR8 ;  /* 0x0000180806ff75b2 */ /* 0x0002620008000100 */
        /* <DEDUP_REMOVED lines=12> */
[----:B------:R-:W-:Y:S01]  /*0440*/  NOP ;  /* 0x0000000000007918 */ /* 0x000fe20000000000 */
.L_x_1:
[----:B------:R-:W-:Y:S01]  /*0450*/  NOP ;  /* 0x0000000000007918 */ /* 0x000fe20000000000 */
[----:B------:R-:W-:Y:S05]  /*0460*/  BRA.U !UP4, `(.L_x_2) ;  /* 0x000000010c087547 */ /* 0x000fea000b800000 */
[----:B-1234-:R-:W-:Y:S01]  /*0470*/  UCGABAR_ARV ;  /* 0x00000000000079c7 */ /* 0x01efe20008000000 */
[----:B------:R-:W-:Y:S05]  /*0480*/  BRA `(.L_x_3) ;  /* 0x0000000000047947 */ /* 0x000fea0003800000 */
.L_x_2:
[----:B-1234-:R-:W-:Y:S01]  /*0490*/  NOP ;  /* 0x0000000000007918 */ /* 0x01efe20000000000 */
.L_x_3:
[----:B------:R-:W-:Y:S05]  /*04a0*/  BRA.U !UP4, `(.L_x_4) ;  /* 0x000000010c0c7547 */ /* 0x000fea000b800000 */
[----:B------:R-:W-:Y:S01]  /*04b0*/  UCGABAR_WAIT ;  /* 0x0000000000007dc7 */ /* 0x000fe20008000000 */
[----:B------:R-:W-:Y:S01]  /*04c0*/  CCTL.IVALL ;  /* 0x00000000ff00798f */ /* 0x000fe20002000000 */
[----:B------:R-:W-:Y:S05]  /*04d0*/  BRA `(.L_x_5) ;  /* 0x0000000000047947 */ /* 0x000fea0003800000 */
.L_x_4:
[----:B------:R-:W-:Y:S06]  /*04e0*/  BAR.SYNC.DEFER_BLOCKING 0x0 ;  /* 0x0000000000007b1d */ /* 0x000fec0000010000 */
.L_x_5:
[----:B------:R-:W-:Y:S05]  /*04f0*/  @P0 BRA `(.L_x_6) ;  /* 0x0000000000400947 */ /* 0x000fea0003800000 */
[----:B------:R-:W-:Y:S01]  /*0500*/  UMOV UR7, 0x400 ;  /* 0x0000040000077882 */ /* 0x000fe20000000000 */
[----:B------:R-:W-:Y:S01]  /*0510*/  UMOV UR6, 0x1 ;  /* 0x0000000100067882 */ /* 0x000fe20000000000 */
[----:B------:R-:W-:Y:S01]  /*0520*/  UMOV UR5, 0x8 ;  /* 0x0000000800057882 */ /* 0x000fe20000000000 */
[----:B------:R-:W-:Y:S02]  /*0530*/  ULEA UR7, UR4, UR7, 0x18 ;  /* 0x0000000704077291 */ /* 0x000fe4000f8ec0ff */
[----:B------:R-:W-:-:S04]  /*0540*/  UIADD3 UR8, UPT, UPT, -UR6, 0x100000, URZ ;  /* 0x0010000006087890 */ /* 0x000fc8000fffe1ff */
[----:B------:R-:W-:Y:S02]  /*0550*/  USHF.L.U32 UR9, UR8, 0xb, URZ ;  /* 0x0000000b08097899 */ /* 0x000fe400080006ff */
[----:B------:R-:W-:Y:S02]  /*0560*/  USHF.L.U32 UR8, UR8, 0x1, URZ ;  /* 0x0000000108087899 */ /* 0x000fe400080006ff */
[----:B------:R-:W-:-:S04]  /*0570*/  UIADD3 UR10, UPT, UPT, -UR5, 0x100000, URZ ;  /* 0x00100000050a7890 */ /* 0x000fc8000fffe1ff */
[----:B------:R-:W-:Y:S02]  /*0580*/  USHF.L.U32 UR11, UR10, 0xb, URZ ;  /* 0x0000000b0a0b7899 */ /* 0x000fe400080006ff */
[----:B------:R-:W-:Y:S01]  /*0590*/  USHF.L.U32 UR10, UR10, 0x1, URZ ;  /* 0x000000010a0a7899 */ /* 0x000fe200080006ff */
[----:B------:R-:W1:Y:S03]  /*05a0*/  FENCE.VIEW.ASYNC.S ;  /* 0x00000000000073c6 */ /* 0x000e660000000000 */
[----:B-1----:R1:W2:Y:S01]  /*05b0*/  SYNCS.EXCH.64 URZ, [UR7+0x80], UR8 ;  /* 0x0000800807ff75b2 */ /* 0x0022a20008000100 */
[----:B------:R1:W3:Y:S07]  /*05c0*/  SYNCS.EXCH.64 URZ, [UR7+0x88], UR8 ;  /* 0x0000880807ff75b2 */ /* 0x0002ee0008000100 */
[----:B------:R1:W4:Y:S01]  /*05d0*/  SYNCS.EXCH.64 URZ, [UR7+0x90], UR10 ;  /* 0x0000900a07ff75b2 */ /* 0x0003220008000100 */
[----:B------:R1:W1:Y:S01]  /*05e0*/  SYNCS.EXCH.64 URZ, [UR7+0x98], UR10 ;  /* 0x0000980a07ff75b2 */ /* 0x0002620008000100 */
[----:B------:R-:W-:Y:S01]  /*05f0*/  NOP ;  /* 0x0000000000007918 */ /* 0x000fe20000000000 */
.L_x_6:
[----:B------:R-:W-:Y:S01]  /*0600*/  NOP ;  /* 0x0000000000007918 */ /* 0x000fe20000000000 */
[----:B------:R-:W-:Y:S05]  /*0610*/  BRA.U !UP4, `(.L_x_7) ;  /* 0x000000010c087547 */ /* 0x000fea000b800000 */
[----:B-1234-:R-:W-:Y:S01]  /*0620*/  UCGABAR_ARV ;  /* 0x00000000000079c7 */ /* 0x01efe20008000000 */
[----:B------:R-:W-:Y:S05]  /*0630*/  BRA `(.L_x_8) ;  /* 0x0000000000047947 */ /* 0x000fea0003800000 */
.L_x_7:
[----:B-1234-:R-:W-:Y:S01]  /*0640*/  NOP ;  /* 0x0000000000007918 */ /* 0x01efe20000000000 */
.L_x_8:
[----:B------:R-:W-:Y:S05]  /*0650*/  BRA.U !UP4, `(.L_x_9) ;  /* 0x000000010c0c7547 */ /* 0x000fea000b800000 */
[----:B------:R-:W-:Y:S01]  /*0660*/  UCGABAR_WAIT ;  /* 0x0000000000007dc7 */ /* 0x000fe20008000000 */
[----:B------:R-:W-:Y:S01]  /*0670*/  CCTL.IVALL ;  /* 0x00000000ff00798f */ /* 0x000fe20002000000 */
[----:B------:R-:W-:Y:S05]  /*0680*/  BRA `(.L_x_10) ;  /* 0x0000000000047947 */ /* 0x000fea0003800000 */
.L_x_9:
[----:B------:R-:W-:Y:S06]  /*0690*/  BAR.SYNC.DEFER_BLOCKING 0x0 ;  /* 0x0000000000007b1d */ /* 0x000fec0000010000 */
.L_x_10:
        /* <DEDUP_REMOVED lines=17> */
.L_x_11:
[----:B------:R-:W-:Y:S01]  /*07b0*/  NOP ;  /* 0x0000000000007918 */ /* 0x000fe20000000000 */
[----:B-1234-:R-:W-:Y:S06]  /*07c0*/  BAR.SYNC.DEFER_BLOCKING 0x0 ;  /* 0x0000000000007b1d */ /* 0x01efec0000010000 */
[----:B------:R-:W-:Y:S05]  /*07d0*/  @P0 BRA `(.L_x_12) ;  /* 0x0000000000280947 */ /* 0x000fea0003800000 */
[----:B------:R-:W-:Y:S01]  /*07e0*/  UMOV UR6, 0x400 ;  /* 0x0000040000067882 */ /* 0x000fe20000000000 */
[----:B------:R-:W-:Y:S01]  /*07f0*/  UMOV UR5, 0x20 ;  /* 0x0000002000057882 */ /* 0x000fe20000000000 */
[----:B------:R-:W-:Y:S02]  /*0800*/  ULEA UR6, UR4, UR6, 0x18 ;  /* 0x0000000604067291 */ /* 0x000fe4000f8ec0ff */
[----:B------:R-:W-:-:S04]  /*0810*/  UIADD3 UR8, UPT, UPT, -UR5, 0x100000, URZ ;  /* 0x0010000005087890 */ /* 0x000fc8000fffe1ff */
[----:B------:R-:W-:Y:S02]  /*0820*/  USHF.L.U32 UR9, UR8, 0xb, URZ ;  /* 0x0000000b08097899 */ /* 0x000fe400080006ff */
[----:B------:R-:W-:Y:S01]  /*0830*/  USHF.L.U32 UR8, UR8, 0x1, URZ ;  /* 0x0000000108087899 */ /* 0x000fe200080006ff */
[----:B------:R-:W-:Y:S01]  /*0840*/  ELECT P0, URZ, PT ;  /* 0x0000000000ff782f */ /* 0x000fe20003800000 */
[----:B------:R-:W1:Y:S10]  /*0850*/  FENCE.VIEW.ASYNC.S ;  /* 0x00000000000073c6 */ /* 0x000e740000000000 */
[----:B-1----:R1:W2:Y:S01]  /*0860*/  SYNCS.EXCH.64 URZ, [UR6+0xc0], UR8 ;  /* 0x0000c00806ff75b2 */ /* 0x0022a20008000100 */
[----:B------:R-:W-:Y:S01]  /*0870*/  NOP ;  /* 0x0000000000007918 */ /* 0x000fe20000000000 */
.L_x_12:
[----:B------:R-:W-:Y:S01]  /*0880*/  NOP ;  /* 0x0000000000007918 */ /* 0x000fe20000000000 */
[----:B------:R-:W-:Y:S05]  /*0890*/  BRA.U !UP4, `(.L_x_13) ;  /* 0x000000010c087547 */ /* 0x000fea000b800000 */
[----:B--2---:R-:W-:Y:S01]  /*08a0*/  UCGABAR_ARV ;  /* 0x00000000000079c7 */ /* 0x004fe20008000000 */
[----:B------:R-:W-:Y:S05]  /*08b0*/  BRA `(.L_x_14) ;  /* 0x0000000000047947 */ /* 0x000fea0003800000 */
.L_x_13:
[----:B--2---:R-:W-:Y:S01]  /*08c0*/  NOP ;  /* 0x0000000000007918 */ /* 0x004fe20000000000 */
.L_x_14:
[----:B------:R-:W-:Y:S05]  /*08d0*/  BRA.U !UP4, `(.L_x_15) ;  /* 0x000000010c0c7547 */ /* 0x000fea000b800000 */
[----:B------:R-:W-:Y:S01]  /*08e0*/  UCGABAR_WAIT ;  /* 0x0000000000007dc7 */ /* 0x000fe20008000000 */
[----:B------:R-:W-:Y:S01]  /*08f0*/  CCTL.IVALL ;  /* 0x00000000ff00798f */ /* 0x000fe20002000000 */
[----:B------:R-:W-:Y:S05]  /*0900*/  BRA `(.L_x_16) ;  /* 0x0000000000047947 */ /* 0x000fea0003800000 */
.L_x_15:
[----:B------:R-:W-:Y:S06]  /*0910*/  BAR.SYNC.DEFER_BLOCKING 0x0 ;  /* 0x0000000000007b1d */ /* 0x000fec0000010000 */
.L_x_16:
[----:B------:R-:W-:Y:S01]  /*0920*/  ISETP.NE.AND P0, PT, R65, 0x6, PT ;  /* 0x000000064100780c */ /* 0x000fe20003f05270 */
[----:B------:R-:W2:-:S12]  /*0930*/  LDCU.64 UR30, c[0x0][0x358] ;  /* 0x00006b00ff1e77ac */ /* 0x000e980008000a00 */
[----:B------:R-:W-:Y:S05]  /*0940*/  @P0 BRA `(.L_x_17) ;  /* 0x0000000800bc0947 */ /* 0x000fea0003800000 */
[----:B------:R-:W-:Y:S01]  /*0950*/  LOP3.LUT R0, R60, 0x1f, RZ, 0xc0, !PT ;  /* 0x0000001f3c007812 */ /* 0x000fe200078ec0ff */
[----:B------:R-:W-:Y:S01]  /*0960*/  IMAD.MOV.U32 R11, RZ, RZ, 0x7fffffff ;  /* 0x7fffffffff0b7424 */ /* 0x000fe200078e00ff */
[----:B------:R-:W3:Y:S01]  /*0970*/  S2UR UR22, SR_CTAID.Z ;  /* 0x00000000001679c3 */ /* 0x000ee20000002700 */
[----:B-1----:R-:W3:Y:S01]  /*0980*/  LDCU.64 UR6, c[0x0][0x760] ;  /* 0x0000ec00ff0677ac */ /* 0x002ee20008000a00 */
[C---:B------:R-:W-:Y:S01]  /*0990*/  ISETP.GT.U32.AND P0, PT, R0.reuse, 0x7, PT ;  /* 0x000000070000780c */ /* 0x040fe20003f04070 */
[----:B------:R-:W1:Y:S01]  /*09a0*/  LDCU.U8 UR11, c[0x0][0x768] ;  /* 0x0000ed00ff0b77ac */ /* 0x000e620008000000 */
[----:B------:R-:W4:Y:S01]  /*09b0*/  LDCU.U8 UR15, c[0x0][0x769] ;  /* 0x0000ed20ff0f77ac */ /* 0x000f220008000000 */
[----:B------:R-:W5:Y:S10]  /*09c0*/  LDCU.64 UR4, c[0x0][0x778] ;  /* 0x0000ef00ff0477ac */ /* 0x000f740008000a00 */
[----:B------:R-:W2:Y:S01]  /*09d0*/  @!P0 LDC.64 R2, c[0x0][0x748] ;  /* 0x0001d200ff028b82 */ /* 0x000ea20000000a00 */
[----:B------:R-:W1:Y:S01]  /*09e0*/  LDCU.U8 UR10, c[0x0][0x780] ;  /* 0x0000f000ff0a77ac */ /* 0x000e620008000000 */
[----:B------:R-:W1:Y:S01]  /*09f0*/  LDCU.U8 UR12, c[0x0][0x781] ;  /* 0x0000f020ff0c77ac */ /* 0x000e620008000000 */
[----:B------:R-:W1:Y:S01]  /*0a00*/  LDCU UR16, c[0x0][0x770] ;  /* 0x0000ee00ff1077ac */ /* 0x000e620008000800 */
[----:B------:R-:W1:Y:S01]  /*0a10*/  LDCU.U8 UR14, c[0x0][0x774] ;  /* 0x0000ee80ff0e77ac */ /* 0x000e620008000000 */
[----:B--2---:R-:W-:-:S05]  /*0a20*/  @!P0 IMAD.WIDE.U32 R2, R0, 0x4, R2 ;  /* 0x0000000400028825 */ /* 0x004fca00078e0002 */
[----:B------:R2:W5:Y:S01]  /*0a30*/  @!P0 LDG.E R11, desc[UR30][R2.64] ;  /* 0x0000001e020b8981 */ /* 0x000562000c1e1900 */
[----:B---3--:R-:W-:Y:S01]  /*0a40*/  UIMAD.WIDE.U32 UR8, UR22, UR7, URZ ;  /* 0x00000007160872a5 */ /* 0x008fe2000f8e00ff */
[----:B------:R-:W-:Y:S01]  /*0a50*/  HFMA2 R0, -RZ, RZ, 0, 5.9604644775390625e-08 ;  /* 0x00000001ff007431 */ /* 0x000fe200000001ff */
[----:B------:R-:W3:Y:S02]  /*0a60*/  LDCU.U8 UR13, c[0x0][0x775] ;  /* 0x0000eea0ff0d77ac */ /* 0x000ee40008000000 */
[----:B------:R-:W-:Y:S02]  /*0a70*/  UIADD3 UR7, UPT, UPT, -UR9, UR22, URZ ;  /* 0x0000001609077290 */ /* 0x000fe4000fffe1ff */
[----:B------:R-:W-:Y:S02]  /*0a80*/  UISETP.GT.U32.AND UP0, UPT, UR22, 0x1ff, UPT ;  /* 0x000001ff1600788c */ /* 0x000fe4000bf04070 */
[----:B-1----:R-:W-:-:S04]  /*0a90*/  USHF.R.U32.HI UR7, URZ, UR11, UR7 ;  /* 0x0000000bff077299 */ /* 0x002fc80008011607 */
[----:B------:R-:W-:-:S04]  /*0aa0*/  UIADD3 UR7, UPT, UPT, UR9, UR7, URZ ;  /* 0x0000000709077290 */ /* 0x000fc8000fffe0ff */
[----:B----4-:R-:W-:-:S04]  /*0ab0*/  USHF.R.U32.HI UR7, URZ, UR15, UR7 ;  /* 0x0000000fff077299 */ /* 0x010fc80008011607 */
[----:B------:R-:W-:Y:S01]  /*0ac0*/  UIADD3 UR7, UPT, UPT, -UR7, URZ, URZ ;  /* 0x000000ff07077290 */ /* 0x000fe2000fffe1ff */
[----:B--2---:R-:W-:-:S03]  /*0ad0*/  IMAD.MOV.U32 R2, RZ, RZ, RZ ;  /* 0x000000ffff027224 */ /* 0x004fc600078e00ff */
[----:B------:R-:W-:-:S04]  /*0ae0*/  UIMAD UR6, UR7, UR6, UR22 ;  /* 0x00000006070672a4 */ /* 0x000fc8000f8e0216 */
[----:B-----5:R-:W-:-:S07]  /*0af0*/  UIMAD.WIDE.U32 UR8, UR6, UR5, URZ ;  /* 0x00000005060872a5 */ /* 0x020fce000f8e00ff */
[----:B------:R-:W-:Y:S02]  /*0b00*/  UMOV UR5, UR9 ;  /* 0x0000000900057c82 */ /* 0x000fe40008000000 */
[----:B------:R-:W-:-:S04]  /*0b10*/  UIADD3 UR8, UPT, UPT, UR6, -UR5, URZ ;  /* 0x8000000506087290 */ /* 0x000fc8000fffe0ff */
[----:B------:R-:W-:-:S04]  /*0b20*/  USHF.R.U32.HI UR8, URZ, UR10, UR8 ;  /* 0x0000000aff087299 */ /* 0x000fc80008011608 */
[----:B------:R-:W-:Y:S01]  /*0b30*/  UIADD3 UR8, UPT, UPT, UR5, UR8, URZ ;  /* 0x0000000805087290 */ /* 0x000fe2000fffe0ff */
[----:B------:R-:W1:Y:S03]  /*0b40*/  LDCU UR5, c[0x0][0x76c] ;  /* 0x0000ed80ff0577ac */ /* 0x000e660008000800 */
[----:B------:R-:W-:-:S04]  /*0b50*/  USHF.R.U32.HI UR8, URZ, UR12, UR8 ;  /* 0x0000000cff087299 */ /* 0x000fc80008011608 */
[----:B------:R-:W-:-:S07]  /*0b60*/  UIMAD.WIDE.U32 UR16, UR8, UR16, URZ ;  /* 0x00000010081072a5 */ /* 0x000fce000f8e00ff */
[----:B------:R-:W-:Y:S02]  /*0b70*/  UMOV UR9, UR17 ;  /* 0x0000001100097c82 */ /* 0x000fe40008000000 */
[----:B------:R-:W-:-:S04]  /*0b80*/  UIADD3 UR7, UPT, UPT, UR8, -UR9, URZ ;  /* 0x8000000908077290 */ /* 0x000fc8000fffe0ff */
[----:B------:R-:W-:-:S04]  /*0b90*/  USHF.R.U32.HI UR7, URZ, UR14, UR7 ;  /* 0x0000000eff077299 */ /* 0x000fc80008011607 */
[----:B------:R-:W-:-:S04]  /*0ba0*/  UIADD3 UR7, UPT, UPT, UR9, UR7, URZ ;  /* 0x0000000709077290 */ /* 0x000fc8000fffe0ff */
[----:B---3--:R-:W-:-:S04]  /*0bb0*/  USHF.R.U32.HI UR7, URZ, UR13, UR7 ;  /* 0x0000000dff077299 */ /* 0x008fc80008011607 */
[----:B------:R-:W-:-:S04]  /*0bc0*/  UIADD3 UR7, UPT, UPT, -UR7, URZ, URZ ;  /* 0x000000ff07077290 */ /* 0x000fc8000fffe1ff */
[----:B-1----:R-:W-:Y:S02]  /*0bd0*/  UIMAD UR5, UR7, UR5, UR8 ;  /* 0x00000005070572a4 */ /* 0x002fe4000f8e0208 */
[----:B------:R-:W-:Y:S02]  /*0be0*/  UIADD3 UR8, UPT, UPT, -UR8, URZ, URZ ;  /* 0x000000ff08087290 */ /* 0x000fe4000fffe1ff */
[----:B------:R-:W-:Y:S02]  /*0bf0*/  UIADD3 UR5, UPT, UPT, UR5, UR5, URZ ;  /* 0x0000000505057290 */ /* 0x000fe4000fffe0ff */
[----:B------:R-:W-:Y:S02]  /*0c00*/  UIMAD UR4, UR8, UR4, UR6 ;  /* 0x00000004080472a4 */ /* 0x000fe4000f8e0206 */
[----:B------:R-:W-:-:S04]  /*0c10*/  ULOP3.LUT UR5, UR5, 0x1, UR21, 0xf8, !UPT ;  /* 0x0000000105057892 */ /* 0x000fc8000f8ef815 */
[----:B------:R-:W-:Y:S02]  /*0c20*/  MOV R5, UR4 ;  /* 0x0000000400057c02 */ /* 0x000fe40008000f00 */
[----:B------:R-:W-:Y:S01]  /*0c30*/  IMAD.U32 R4, RZ, RZ, UR5 ;  /* 0x00000005ff047e24 */ /* 0x000fe2000f8e00ff */
[----:B------:R1:W2:Y:S01]  /*0c40*/  SHFL.IDX PT, R3, R11, 0x7, 0x1f ;  /* 0x00e01f000b037f89 */ /* 0x0002a200000e0000 */
[----:B------:R-:W-:Y:S05]  /*0c50*/  BRA.U UP0, `(.L_x_18) ;  /* 0x0000000500847547 */ /* 0x000fea000b800000 */
[----:B--2---:R-:W-:Y:S01]  /*0c60*/  SHF.R.S32.HI R10, RZ, 0x1f, R3 ;  /* 0x0000001fff0a7819 */ /* 0x004fe20000011403 */
[----:B------:R-:W2:Y:S01]  /*0c70*/  LDCU UR5, c[0x0][0x374] ;  /* 0x00006e80ff0577ac */ /* 0x000ea20008000800 */
[----:B------:R-:W-:Y:S02]  /*0c80*/  IMAD.MOV.U32 R6, RZ, RZ, -0x1 ;  /* 0xffffffffff067424 */ /* 0x000fe400078e00ff */
[----:B------:R-:W-:Y:S01]  /*0c90*/  LEA.HI R10, R10, R3, RZ, 0x8 ;  /* 0x000000030a0a7211 */ /* 0x000fe200078f40ff */
[----:B------:R-:W2:Y:S01]  /*0ca0*/  LDCU UR4, c[0x0][0x370] ;  /* 0x00006e00ff0477ac */ /* 0x000ea20008000800 */
[----:B------:R-:W-:Y:S02]  /*0cb0*/  IMAD.MOV.U32 R2, RZ, RZ, RZ ;  /* 0x000000ffff027224 */ /* 0x000fe400078e00ff */
[----:B------:R-:W-:Y:S01]  /*0cc0*/  LOP3.LUT R0, R10, 0xffffff00, RZ, 0xc0, !PT ;  /* 0xffffff000a007812 */ /* 0x000fe200078ec0ff */
[----:B------:R-:W3:Y:S01]  /*0cd0*/  LDCU UR20, c[0x0][0x378] ;  /* 0x00006f00ff1477ac */ /* 0x000ee20008000800 */
[----:B------:R-:W-:-:S02]  /*0ce0*/  IMAD.MOV.U32 R9, RZ, RZ, RZ ;  /* 0x000000ffff097224 */ /* 0x000fc400078e00ff */
[C---:B------:R-:W-:Y:S01]  /*0cf0*/  ISETP.NE.AND P0, PT, R3.reuse, R0, PT ;  /* 0x000000000300720c */ /* 0x040fe20003f05270 */
[----:B------:R-:W4:Y:S01]  /*0d00*/  LDCU UR9, c[0x0][0x770] ;  /* 0x0000ee00ff0977ac */ /* 0x000f220008000800 */
[----:B------:R-:W-:Y:S02]  /*0d10*/  SHF.R.S32.HI R0, RZ, 0x8, R10 ;  /* 0x00000008ff007819 */ /* 0x000fe4000001140a */
[----:B------:R-:W-:Y:S01]  /*0d20*/  ISETP.LT.AND P0, PT, R3, RZ, P0 ;  /* 0x000000ff0300720c */ /* 0x000fe20000701270 */
[----:B------:R-:W1:Y:S01]  /*0d30*/  LDCU UR8, c[0x0][0x76c] ;  /* 0x0000ed80ff0877ac */ /* 0x000e620008000800 */
[----:B------:R-:W-:Y:S01]  /*0d40*/  LEA.HI.SX32 R10, R10, 0xffffffff, 0x18 ;  /* 0xffffffff0a0a7811 */ /* 0x000fe200078fc2ff */
[----:B------:R-:W1:Y:S01]  /*0d50*/  LDCU.64 UR6, c[0x0][0x760] ;  /* 0x0000ec00ff0677ac */ /* 0x000e620008000a00 */
[----:B--2---:R-:W-:-:S04]  /*0d60*/  UIMAD UR4, UR5, UR4, URZ ;  /* 0x00000004050472a4 */ /* 0x004fc8000f8e02ff */
[----:B---3--:R-:W-:-:S05]  /*0d70*/  UIMAD UR20, UR4, UR20, URZ ;  /* 0x00000014041472a4 */ /* 0x008fca000f8e02ff */
[----:B------:R-:W-:Y:S02]  /*0d80*/  @!P0 IMAD.MOV R10, RZ, RZ, R0 ;  /* 0x000000ffff0a8224 */ /* 0x000fe400078e0200 */
[----:B------:R-:W-:Y:S01]  /*0d90*/  IMAD.MOV.U32 R0, RZ, RZ, 0x1 ;  /* 0x00000001ff007424 */ /* 0x000fe200078e00ff */
[----:B------:R-:W-:Y:S01]  /*0da0*/  ULEA.HI UR20, UR20, UR20, URZ, 0x1 ;  /* 0x0000001414147291 */ /* 0x000fe2000f8f08ff */
[----:B------:R-:W2:Y:S03]  /*0db0*/  LDCU.64 UR4, c[0x0][0x778] ;  /* 0x0000ef00ff0477ac */ /* 0x000ea60008000a00 */
[----:B----4-:R-:W-:-:S12]  /*0dc0*/  USHF.R.S32.HI UR20, URZ, 0x1, UR20 ;  /* 0x00000001ff147899 */ /* 0x010fd80008011414 */
.L_x_23:
[----:B---3--:R-:W-:-:S04]  /*0dd0*/  LEA.HI R7, R4, R4, RZ, 0x1 ;  /* 0x0000000404077211 */ /* 0x008fc800078f08ff */
[----:B------:R-:W-:Y:S02]  /*0de0*/  LOP3.LUT R3, R7, 0xfffffffe, RZ, 0xc0, !PT ;  /* 0xfffffffe07037812 */ /* 0x000fe400078ec0ff */
[----:B------:R-:W-:Y:S02]  /*0df0*/  SHF.R.S32.HI R7, RZ, 0x1, R7 ;  /* 0x00000001ff077819 */ /* 0x000fe40000011407 */
[----:B------:R-:W-:-:S03]  /*0e00*/  ISETP.NE.AND P0, PT, R4, R3, PT ;  /* 0x000000030400720c */ /* 0x000fc60003f05270 */
[----:B------:R-:W-:Y:S01]  /*0e10*/  VIADD R3, R7, 0xffffffff ;  /* 0xffffffff07037836 */ /* 0x000fe20000000000 */
[----:B------:R-:W-:-:S13]  /*0e20*/  ISETP.LT.AND P0, PT, R4, RZ, P0 ;  /* 0x000000ff0400720c */ /* 0x000fda0000701270 */
[----:B------:R-:W-:-:S05]  /*0e30*/  @!P0 IMAD.MOV R3, RZ, RZ, R7 ;  /* 0x000000ffff038224 */ /* 0x000fca00078e0207 */
[----:B------:R-:W-:-:S13]  /*0e40*/  ISETP.GE.AND P0, PT, R3, R10, PT ;  /* 0x0000000a0300720c */ /* 0x000fda0003f06270 */
[----:B----4-:R-:W-:Y:S05]  /*0e50*/  @P0 BRA `(.L_x_19) ;  /* 0x0000000000940947 */ /* 0x010fea0003800000 */
[----:B------:R-:W-:-:S04]  /*0e60*/  SHF.L.U32 R8, R3, 0x8, RZ ;  /* 0x0000000803087819 */ /* 0x000fc800000006ff */
[----:B------:R-:W-:-:S13]  /*0e70*/  ISETP.GE.AND P0, PT, R8, R9, PT ;  /* 0x000000090800720c */ /* 0x000fda0003f06270 */
[----:B------:R-:W-:Y:S05]  /*0e80*/  @!P0 BRA `(.L_x_20) ;  /* 0x0000000000388947 */ /* 0x000fea0003800000 */
[----:B------:R-:W-:Y:S01]  /*0e90*/  VIADD R3, R6, 0x1 ;  /* 0x0000000106037836 */ /* 0x000fe20000000000 */
[----:B------:R-:W-:-:S04]  /*0ea0*/  MOV R6, 0xffffffff ;  /* 0xffffffff00067802 */ /* 0x000fc80000000f00 */
[----:B------:R-:W-:-:S13]  /*0eb0*/  ISETP.GT.U32.AND P0, PT, R3, 0x1f, PT ;  /* 0x0000001f0300780c */ /* 0x000fda0003f04070 */
[----:B------:R-:W-:Y:S05]  /*0ec0*/  @P0 BRA `(.L_x_21) ;  /* 0x0000000000240947 */ /* 0x000fea0003800000 */
[----:B------:R-:W-:Y:S01]  /*0ed0*/  ISETP.GT.AND P0, PT, R11, R8, PT ;  /* 0x000000080b00720c */ /* 0x000fe20003f04270 */
[----:B------:R-:W-:-:S05]  /*0ee0*/  IMAD.MOV.U32 R6, RZ, RZ, -0x1 ;  /* 0xffffffffff067424 */ /* 0x000fca00078e00ff */
[----:B------:R-:W-:-:S07]  /*0ef0*/  SHF.L.U32 R6, R6, R3, RZ ;  /* 0x0000000306067219 */ /* 0x000fce00000006ff */
[----:B------:R-:W-:-:S04]  /*0f00*/  VOTE.ANY R3, PT, P0 ;  /* 0x0000000000037806 */ /* 0x000fc800000e0100 */
[----:B------:R-:W-:-:S05]  /*0f10*/  LOP3.LUT P0, R6, R3, RZ, R6, 0xa0, !PT ;  /* 0x000000ff03067212 */ /* 0x000fca000780a006 */
[----:B------:R-:W-:-:S05]  /*0f20*/  VIADD R3, R6, 0xffffffff ;  /* 0xffffffff06037836 */ /* 0x000fca0000000000 */
[----:B------:R-:W-:-:S04]  /*0f30*/  LOP3.LUT R3, R6, R3, RZ, 0xc, !PT ;  /* 0x0000000306037212 */ /* 0x000fc800078e0cff */
[----:B------:R-:W3:Y:S02]  /*0f40*/  POPC R6, R3 ;  /* 0x0000000300067309 */ /* 0x000ee40000000000 */
[----:B---3--:R-:W-:-:S07]  /*0f50*/  SEL R6, R6, 0xffffffff, P0 ;  /* 0xffffffff06067807 */ /* 0x008fce0000000000 */
.L_x_21:
[----:B------:R3:W4:Y:S02]  /*0f60*/  SHFL.IDX PT, R9, R11, R6, 0x1f ;  /* 0x00001f060b097589 */ /* 0x00072400000e0000 */
.L_x_20:
[----:B------:R-:W5:Y:S01]  /*0f70*/  S2R R3, SR_CgaCtaId ;  /* 0x0000000000037919 */ /* 0x000f620000008800 */
[----:B------:R-:W-:Y:S01]  /*0f80*/  MOV R8, 0x400 ;  /* 0x0000040000087802 */ /* 0x000fe20000000f00 */
[----:B------:R-:W-:-:S03]  /*0f90*/  IMAD.U32 R13, R0, -0x80000000, RZ ;  /* 0x80000000000d7824 */ /* 0x000fc600078e00ff */
[----:B-----5:R-:W-:-:S05]  /*0fa0*/  LEA R3, R3, R8, 0x18 ;  /* 0x0000000803037211 */ /* 0x020fca00078ec0ff */
[----:B------:R-:W-:-:S04]  /*0fb0*/  IMAD R8, R2, 0x8, R3 ;  /* 0x0000000802087824 */ /* 0x000fc800078e0203 */
[----:B------:R-:W5:Y:S02]  /*0fc0*/  SYNCS.PHASECHK.TRANS64.TRYWAIT P0, [R8+URZ+0xb0], R13 ;  /* 0x0000b00d080075a7 */ /* 0x000f6400080011ff */
[----:B-----5:R-:W-:Y:S05]  /*0fd0*/  @!P0 BRA `(.L_x_22) ;  /* 0x0000004c00648947 */ /* 0x020fea0003800000 */
.L_x_88:
[----:B------:R-:W-:Y:S01]  /*0fe0*/  ELECT P0, URZ, PT ;  /* 0x0000000000ff782f */ /* 0x000fe20003800000 */
[----:B------:R-:W-:-:S12]  /*0ff0*/  IMAD.MOV.U32 R7, RZ, RZ, 0x1 ;  /* 0x00000001ff077424 */ /* 0x000fd800078e00ff */
[C---:B------:R-:W-:Y:S02]  /*1000*/  @P0 IMAD R3, R2.reuse, 0x10, R3 ;  /* 0x0000001002030824 */ /* 0x040fe400078e0203 */
[----:B------:R-:W-:-:S03]  /*1010*/  VIADD R2, R2, 0x1 ;  /* 0x0000000102027836 */ /* 0x000fc60000000000 */
[----:B------:R3:W-:Y:S02]  /*1020*/  @P0 STS.128 [R3+0x38410], R4 ;  /* 0x0384100403000388 */ /* 0x0007e40000000c00 */
[----:B------:R-:W-:Y:S01]  /*1030*/  ISETP.NE.AND P0, PT, R2, 0x2, PT ;  /* 0x000000020200780c */ /* 0x000fe20003f05270 */
[----:B------:R5:W-:Y:S06]  /*1040*/  MEMBAR.ALL.CTA ;  /* 0x0000000000007992 */ /* 0x000bec0000008000 */
[----:B-----5:R-:W5:Y:S01]  /*1050*/  FENCE.VIEW.ASYNC.S ;  /* 0x00000000000073c6 */ /* 0x020f620000000000 */
[----:B---3--:R-:W-:-:S02]  /*1060*/  SEL R13, RZ, 0x1, P0 ;  /* 0x00000001ff0d7807 */ /* 0x008fc40000000000 */
[----:B------:R-:W-:Y:S02]  /*1070*/  SEL R2, R2, RZ, P0 ;  /* 0x000000ff02027207 */ /* 0x000fe40000000000 */
[----:B------:R-:W-:Y:S01]  /*1080*/  LOP3.LUT R0, R0, R13, RZ, 0x3c, !PT ;  /* 0x0000000d00007212 */ /* 0x000fe200078e3cff */
[----:B-----5:R-:W-:Y:S06]  /*1090*/  BAR.SYNC.DEFER_BLOCKING 0x4, 0x20 ;  /* 0x0100800000007b1d */ /* 0x020fec0000010000 */
[----:B------:R3:W-:Y:S02]  /*10a0*/  SYNCS.ARRIVE.TRANS64.ART0 RZ, [R8+URZ+0xa0], R7 ;  /* 0x0000a00708ff79a7 */ /* 0x0007e400085000ff */
.L_x_19:
[----:B------:R-:W-:-:S04]  /*10b0*/  UIADD3 UR22, UPT, UPT, UR20, UR22, URZ ;  /* 0x0000001614167290 */ /* 0x000fc8000fffe0ff */
[----:B-1----:R-:W-:Y:S02]  /*10c0*/  UIMAD.WIDE.U32 UR16, UR22, UR7, URZ ;  /* 0x00000007161072a5 */ /* 0x002fe4000f8e00ff */
[----:B------:R-:W-:Y:S02]  /*10d0*/  UISETP.GE.AND UP0, UPT, UR22, 0x200, UPT ;  /* 0x000002001600788c */ /* 0x000fe4000bf06270 */
[----:B------:R-:W-:-:S04]  /*10e0*/  UIADD3 UR16, UPT, UPT, UR22, -UR17, URZ ;  /* 0x8000001116107290 */ /* 0x000fc8000fffe0ff */
[----:B------:R-:W-:-:S04]  /*10f0*/  USHF.R.U32.HI UR16, URZ, UR11, UR16 ;  /* 0x0000000bff107299 */ /* 0x000fc80008011610 */
[----:B------:R-:W-:-:S04]  /*1100*/  UIADD3 UR16, UPT, UPT, UR17, UR16, URZ ;  /* 0x0000001011107290 */ /* 0x000fc8000fffe0ff */
[----:B------:R-:W-:-:S04]  /*1110*/  USHF.R.U32.HI UR19, URZ, UR15, UR16 ;  /* 0x0000000fff137299 */ /* 0x000fc80008011610 */
[----:B------:R-:W-:-:S04]  /*1120*/  UIADD3 UR19, UPT, UPT, -UR19, URZ, URZ ;  /* 0x000000ff13137290 */ /* 0x000fc8000fffe1ff */
[----:B------:R-:W-:-:S04]  /*1130*/  UIMAD UR19, UR6, UR19, UR22 ;  /* 0x00000013061372a4 */ /* 0x000fc8000f8e0216 */
[----:B--2---:R-:W-:-:S04]  /*1140*/  UIMAD.WIDE.U32 UR16, UR19, UR5, URZ ;  /* 0x00000005131072a5 */ /* 0x004fc8000f8e00ff */
[----:B------:R-:W-:-:S04]  /*1150*/  UIADD3 UR16, UPT, UPT, UR19, -UR17, URZ ;  /* 0x8000001113107290 */ /* 0x000fc8000fffe0ff */
[----:B------:R-:W-:-:S04]  /*1160*/  USHF.R.U32.HI UR16, URZ, UR10, UR16 ;  /* 0x0000000aff107299 */ /* 0x000fc80008011610 */
[----:B------:R-:W-:-:S04]  /*1170*/  UIADD3 UR16, UPT, UPT, UR17, UR16, URZ ;  /* 0x0000001011107290 */ /* 0x000fc8000fffe0ff */
[----:B------:R-:W-:-:S04]  /*1180*/  USHF.R.U32.HI UR18, URZ, UR12, UR16 ;  /* 0x0000000cff127299 */ /* 0x000fc80008011610 */
[----:B------:R-:W-:-:S04]  /*1190*/  UIMAD.WIDE.U32 UR16, UR18, UR9, URZ ;  /* 0x00000009121072a5 */ /* 0x000fc8000f8e00ff */
[----:B------:R-:W-:-:S04]  /*11a0*/  UIADD3 UR16, UPT, UPT, UR18, -UR17, URZ ;  /* 0x8000001112107290 */ /* 0x000fc8000fffe0ff */
[----:B------:R-:W-:-:S04]  /*11b0*/  USHF.R.U32.HI UR16, URZ, UR14, UR16 ;  /* 0x0000000eff107299 */ /* 0x000fc80008011610 */
[----:B------:R-:W-:-:S04]  /*11c0*/  UIADD3 UR16, UPT, UPT, UR17, UR16, URZ ;  /* 0x0000001011107290 */ /* 0x000fc8000fffe0ff */
[----:B------:R-:W-:-:S04]  /*11d0*/  USHF.R.U32.HI UR16, URZ, UR13, UR16 ;  /* 0x0000000dff107299 */ /* 0x000fc80008011610 */
[----:B------:R-:W-:-:S04]  /*11e0*/  UIADD3 UR16, UPT, UPT, -UR16, URZ, URZ ;  /* 0x000000ff10107290 */ /* 0x000fc8000fffe1ff */
[----:B------:R-:W-:Y:S02]  /*11f0*/  UIMAD UR16, UR8, UR16, UR18 ;  /* 0x00000010081072a4 */ /* 0x000fe4000f8e0212 */
[----:B------:R-:W-:Y:S02]  /*1200*/  UIADD3 UR18, UPT, UPT, -UR18, URZ, URZ ;  /* 0x000000ff12127290 */ /* 0x000fe4000fffe1ff */
[----:B------:R-:W-:Y:S02]  /*1210*/  UIADD3 UR16, UPT, UPT, UR16, UR16, URZ ;  /* 0x0000001010107290 */ /* 0x000fe4000fffe0ff */
[----:B------:R-:W-:Y:S02]  /*1220*/  UIMAD UR18, UR4, UR18, UR19 ;  /* 0x00000012041272a4 */ /* 0x000fe4000f8e0213 */
[----:B------:R-:W-:-:S04]  /*1230*/  ULOP3.LUT UR16, UR16, 0x1, UR21, 0xf8, !UPT ;  /* 0x0000000110107892 */ /* 0x000fc8000f8ef815 */
[----:B------:R-:W-:Y:S02]  /*1240*/  MOV R5, UR18 ;  /* 0x0000001200057c02 */ /* 0x000fe40008000f00 */
[----:B------:R-:W-:Y:S01]  /*1250*/  MOV R4, UR16 ;  /* 0x0000001000047c02 */ /* 0x000fe20008000f00 */
[----:B------:R-:W-:Y:S06]  /*1260*/  BRA.U !UP0, `(.L_x_23) ;  /* 0xfffffff908d87547 */ /* 0x000fec000b83ffff */
.L_x_18:
[----:B------:R-:W5:Y:S01]  /*1270*/  S2UR UR4, SR_CgaCtaId ;  /* 0x00000000000479c3 */ /* 0x000f620000008800 */
[----:B------:R-:W-:Y:S01]  /*1280*/  UMOV UR5, 0x400 ;  /* 0x0000040000057882 */ /* 0x000fe20000000000 */
[----:B------:R-:W-:Y:S01]  /*1290*/  IMAD.U32 R6, R0, -0x80000000, RZ ;  /* 0x8000000000067824 */ /* 0x000fe200078e00ff */
[C---:B------:R-:W-:Y:S01]  /*12a0*/  ISETP.NE.AND P0, PT, R2.reuse, 0x1, PT ;  /* 0x000000010200780c */ /* 0x040fe20003f05270 */
[----:B---3--:R-:W-:-:S05]  /*12b0*/  VIADD R8, R2, 0x2 ;  /* 0x0000000202087836 */ /* 0x008fca0000000000 */
[----:B------:R-:W-:Y:S01]  /*12c0*/  SEL R8, R8, 0x1, P0 ;  /* 0x0000000108087807 */ /* 0x000fe20000000000 */
[----:B-----5:R-:W-:-:S06]  /*12d0*/  ULEA UR5, UR4, UR5, 0x18 ;  /* 0x0000000504057291 */ /* 0x020fcc000f8ec0ff */
[----:B--2---:R-:W-:-:S04]  /*12e0*/  LEA R3, R2, UR5, 0x3 ;  /* 0x0000000502037c11 */ /* 0x004fc8000f8e18ff */
[----:B------:R-:W2:Y:S02]  /*12f0*/  SYNCS.PHASECHK.TRANS64.TRYWAIT P1, [R3+URZ+0xb0], R6 ;  /* 0x0000b006030075a7 */ /* 0x000ea400080211ff */
[----:B--2---:R-:W-:Y:S05]  /*1300*/  @!P1 BRA `(.L_x_24) ;  /* 0x0000004800b09947 */ /* 0x004fea0003800000 */
.L_x_90:
[----:B------:R-:W-:Y:S02]  /*1310*/  ELECT P2, URZ, PT ;  /* 0x0000000000ff782f */ /* 0x000fe40003840000 */
[----:B------:R-:W-:Y:S01]  /*1320*/  ISETP.NE.AND P0, PT, R8, 0x2, PT ;  /* 0x000000020800780c */ /* 0x000fe20003f05270 */
[----:B--2---:R-:W-:-:S03]  /*1330*/  IMAD.MOV.U32 R7, RZ, RZ, RZ ;  /* 0x000000ffff077224 */ /* 0x004fc600078e00ff */
[----:B------:R-:W-:Y:S02]  /*1340*/  ISETP.EQ.XOR P1, PT, R2, 0x1, !P0 ;  /* 0x000000010200780c */ /* 0x000fe40004722a70 */
[----:B------:R-:W-:Y:S02]  /*1350*/  SEL R8, R8, RZ, P0 ;  /* 0x000000ff08087207 */ /* 0x000fe40000000000 */
[----:B----4-:R-:W-:Y:S02]  /*1360*/  SEL R9, RZ, 0x1, !P1 ;  /* 0x00000001ff097807 */ /* 0x010fe40004800000 */
[----:B------:R-:W-:Y:S02]  /*1370*/  LEA R8, R8, UR5, 0x3 ;  /* 0x0000000508087c11 */ /* 0x000fe4000f8e18ff */
[----:B------:R-:W-:Y:S01]  /*1380*/  @P2 LEA R2, R2, UR5, 0x4 ;  /* 0x0000000502022c11 */ /* 0x000fe2000f8e20ff */
[----:B------:R-:W-:Y:S01]  /*1390*/  @P2 IMAD.MOV.U32 R6, RZ, RZ, -0x1 ;  /* 0xffffffffff062424 */ /* 0x000fe200078e00ff */
[----:B------:R-:W-:Y:S01]  /*13a0*/  LOP3.LUT R9, R0, R9, RZ, 0x3c, !PT ;  /* 0x0000000900097212 */ /* 0x000fe200078e3cff */
[----:B------:R-:W-:-:S03]  /*13b0*/  IMAD.MOV.U32 R0, RZ, RZ, 0x1 ;  /* 0x00000001ff007424 */ /* 0x000fc600078e00ff */
[----:B------:R3:W-:Y:S01]  /*13c0*/  @P2 STS.128 [R2+0x38410], R4 ;  /* 0x0384100402002388 */ /* 0x0007e20000000c00 */
[----:B------:R-:W-:Y:S01]  /*13d0*/  IMAD.U32 R10, R9, -0x80000000, RZ ;  /* 0x80000000090a7824 */ /* 0x000fe200078e00ff */
[----:B------:R2:W-:Y:S06]  /*13e0*/  MEMBAR.ALL.CTA ;  /* 0x0000000000007992 */ /* 0x0005ec0000008000 */
[----:B--2---:R-:W2:Y:S02]  /*13f0*/  FENCE.VIEW.ASYNC.S ;  /* 0x00000000000073c6 */ /* 0x004ea40000000000 */
[----:B--2---:R-:W-:Y:S06]  /*1400*/  BAR.SYNC.DEFER_BLOCKING 0x4, 0x20 ;  /* 0x0100800000007b1d */ /* 0x004fec0000010000 */
[----:B------:R3:W-:Y:S01]  /*1410*/  SYNCS.ARRIVE.TRANS64.ART0 RZ, [R3+URZ+0xa0], R0 ;  /* 0x0000a00003ff79a7 */ /* 0x0007e200085000ff */
[----:B------:R-:W2:Y:S02]  /*1420*/  SYNCS.PHASECHK.TRANS64.TRYWAIT P0, [R8+URZ+0xb0], R10 ;  /* 0x0000b00a080075a7 */ /* 0x000ea400080011ff */
[----:B--23--:R-:W-:Y:S05]  /*1430*/  @!P0 BRA `(.L_x_25) ;  /* 0x00000048007c8947 */ /* 0x00cfea0003800000 */
.L_x_17:
[----:B------:R-:W-:Y:S01]  /*1440*/  ISETP.NE.AND P0, PT, R65, 0x5, PT ;  /* 0x000000054100780c */ /* 0x000fe20003f05270 */
[----:B------:R-:W-:-:S04]  /*1450*/  ULEA.HI UR14, UR4, UR4, URZ, 0x1 ;  /* 0x00000004040e7291 */ /* 0x000fc8000f8f08ff */
[----:B------:R-:W-:-:S04]  /*1460*/  ULOP3.LUT UR22, UR14, 0xfffffffe, URZ, 0xc0, !UPT ;  /* 0xfffffffe0e167892 */ /* 0x000fc8000f8ec0ff */
[----:B------:R-:W-:-:S04]  /*1470*/  UIADD3 UR15, UPT, UPT, -UR22, UR4, URZ ;  /* 0x00000004160f7290 */ /* 0x000fc8000fffe1ff */
[----:B------:R-:W-:Y:S08]  /*1480*/  @P0 BRA `(.L_x_26) ;  /* 0x00000008006c0947 */ /* 0x000ff00003800000 */
[----:B------:R-:W-:Y:S02]  /*1490*/  UMOV UR34, 0x400 ;  /* 0x0000040000227882 */ /* 0x000fe40000000000 */
[----:B------:R-:W-:-:S09]  /*14a0*/  ULEA UR34, UR4, UR34, 0x18 ;  /* 0x0000002204227291 */ /* 0x000fd2000f8ec0ff */
[----:B------:R-:W3:Y:S02]  /*14b0*/  SYNCS.PHASECHK.TRANS64.TRYWAIT P0, [UR34+0xa0], RZ ;  /* 0x0000a0ffff0075a7 */ /* 0x000ee40008001122 */
[----:B---3--:R-:W-:Y:S05]  /*14c0*/  @!P0 BRA `(.L_x_27) ;  /* 0x0000004800708947 */ /* 0x008fea0003800000 */
.L_x_93:
[----:B------:R-:W4:Y:S01]  /*14d0*/  LDS.128 R4, [UR34+0x38410] ;  /* 0x03841022ff047984 */ /* 0x000f220008000c00 */
[----:B---3--:R-:W-:Y:S01]  /*14e0*/  HFMA2 R0, -RZ, RZ, 0, 5.9604644775390625e-08 ;  /* 0x00000001ff007431 */ /* 0x008fe200000001ff */
[----:B------:R-:W-:Y:S01]  /*14f0*/  UMOV UR36, 0x1 ;  /* 0x0000000100247882 */ /* 0x000fe20000000000 */
[----:B------:R-:W-:Y:S01]  /*1500*/  UMOV UR35, URZ ;  /* 0x000000ff00237c82 */ /* 0x000fe20008000000 */
[----:B------:R3:W-:Y:S06]  /*1510*/  MEMBAR.ALL.CTA ;  /* 0x0000000000007992 */ /* 0x0007ec0000008000 */
[----:B---3--:R-:W3:Y:S02]  /*1520*/  FENCE.VIEW.ASYNC.S ;  /* 0x00000000000073c6 */ /* 0x008ee40000000000 */
[----:B---3--:R3:W-:Y:S01]  /*1530*/  SYNCS.ARRIVE.TRANS64.ART0 RZ, [UR34+0xb0], R0 ;  /* 0x0000b000ffff79a7 */ /* 0x0087e20008500022 */
[----:B----4-:R-:W-:-:S13]  /*1540*/  ISETP.NE.AND P0, PT, R7, 0x1, PT ;  /* 0x000000010700780c */ /* 0x010fda0003f05270 */
[----:B---3--:R-:W-:Y:S05]  /*1550*/  @P0 BRA `(.L_x_28) ;  /* 0x0000000400a00947 */ /* 0x008fea0003800000 */
[----:B------:R-:W-:Y:S01]  /*1560*/  R2UR UR5, R4 ;  /* 0x00000000040572ca */ /* 0x000fe200000e0000 */
[----:B-1----:R-:W-:Y:S01]  /*1570*/  IMAD.MOV.U32 R8, RZ, RZ, 0x1 ;  /* 0x00000001ff087424 */ /* 0x002fe200078e00ff */
[----:B------:R-:W-:Y:S01]  /*1580*/  R2UR UR11, R5 ;  /* 0x00000000050b72ca */ /* 0x000fe200000e0000 */
[----:B------:R-:W-:Y:S01]  /*1590*/  IMAD.MOV.U32 R2, RZ, RZ, RZ ;  /* 0x000000ffff027224 */ /* 0x000fe200078e00ff */
[----:B------:R-:W-:Y:S01]  /*15a0*/  R2UR UR28, R6 ;  /* 0x00000000061c72ca */ /* 0x000fe200000e0000 */
[----:B------:R-:W1:Y:S01]  /*15b0*/  LDCU.64 UR46, c[0x0][0x348] ;  /* 0x00006900ff2e77ac */ /* 0x000e620008000a00 */
[----:B------:R-:W-:Y:S01]  /*15c0*/  USHF.L.U32 UR10, UR15, 0x7, URZ ;  /* 0x000000070f0a7899 */ /* 0x000fe200080006ff */
[----:B------:R-:W-:Y:S01]  /*15d0*/  UMOV UR36, 0x1 ;  /* 0x0000000100247882 */ /* 0x000fe20000000000 */
[----:B------:R-:W-:-:S11]  /*15e0*/  UMOV UR35, URZ ;  /* 0x000000ff00237c82 */ /* 0x000fd60008000000 */
.L_x_34:
[----:B------:R-:W-:Y:S02]  /*15f0*/  USHF.L.U32 UR4, UR36, 0x1f, URZ ;  /* 0x0000001f24047899 */ /* 0x000fe400080006ff */
[----:B------:R-:W-:Y:S02]  /*1600*/  ULEA UR6, UR35, UR34, 0x3 ;  /* 0x0000002223067291 */ /* 0x000fe4000f8e18ff */
[----:B-1----:R-:W-:Y:S02]  /*1610*/  UIADD3 UR42, UP2, UPT, UR46, 0xc0, URZ ;  /* 0x000000c02e2a7890 */ /* 0x002fe4000ff5e0ff */
[----:B------:R-:W-:Y:S01]  /*1620*/  MOV R0, UR4 ;  /* 0x0000000400007c02 */ /* 0x000fe20008000f00 */
[----:B------:R-:W-:Y:S02]  /*1630*/  ULEA.HI UR4, UR5, UR5, URZ, 0x1 ;  /* 0x0000000505047291 */ /* 0x000fe4000f8f08ff */
[----:B------:R-:W-:Y:S02]  /*1640*/  ULEA UR27, UR11, UR23, 0x1 ;  /* 0x000000170b1b7291 */ /* 0x000fe4000f8e08ff */
[----:B------:R1:W3:Y:S01]  /*1650*/  SYNCS.PHASECHK.TRANS64.TRYWAIT P1, [UR6+0x40], R0 ;  /* 0x00004000ff0075a7 */ /* 0x0002e20008021106 */
[----:B------:R-:W-:-:S02]  /*1660*/  ULOP3.LUT UR6, UR4, 0xfffffffe, URZ, 0xc0, !UPT ;  /* 0xfffffffe04067892 */ /* 0x000fc4000f8ec0ff */
[----:B------:R-:W-:Y:S02]  /*1670*/  USHF.R.S32.HI UR4, URZ, 0x1, UR4 ;  /* 0x00000001ff047899 */ /* 0x000fe40008011404 */
[----:B------:R-:W-:Y:S02]  /*1680*/  UISETP.NE.AND UP4, UPT, UR5, UR6, UPT ;  /* 0x000000060500728c */ /* 0x000fe4000bf85270 */
[----:B------:R-:W-:Y:S02]  /*1690*/  UIADD3 UR19, UPT, UPT, UR4, -0x1, URZ ;  /* 0xffffffff04137890 */ /* 0x000fe4000fffe0ff */
[----:B------:R-:W-:Y:S02]  /*16a0*/  UISETP.LT.AND UP4, UPT, UR5, URZ, UP4 ;  /* 0x000000ff0500728c */ /* 0x000fe4000a781270 */
[----:B------:R-:W-:Y:S02]  /*16b0*/  UIADD3 UR44, UP3, UPT, UR46, 0x40, URZ ;  /* 0x000000402e2c7890 */ /* 0x000fe4000ff7e0ff */
[----:B------:R-:W-:-:S02]  /*16c0*/  UIADD3 UR40, UP1, UPT, UR46, 0x140, URZ ;  /* 0x000001402e287890 */ /* 0x000fc4000ff3e0ff */
[----:B------:R-:W-:Y:S02]  /*16d0*/  UIADD3 UR38, UP0, UPT, UR46, 0x1c0, URZ ;  /* 0x000001c02e267890 */ /* 0x000fe4000ff1e0ff */
[----:B------:R-:W-:Y:S02]  /*16e0*/  UIADD3.X UR43, UPT, UPT, URZ, UR47, URZ, UP2, !UPT ;  /* 0x0000002fff2b7290 */ /* 0x000fe400097fe4ff */
[----:B------:R-:W-:Y:S02]  /*16f0*/  UIADD3.X UR45, UPT, UPT, URZ, UR47, URZ, UP3, !UPT ;  /* 0x0000002fff2d7290 */ /* 0x000fe40009ffe4ff */
[----:B------:R-:W-:Y:S02]  /*1700*/  @!UP4 UIADD3 UR19, UPT, UPT, UR4, URZ, URZ ;  /* 0x000000ff0413c290 */ /* 0x000fe4000fffe0ff */
[----:B------:R-:W-:Y:S02]  /*1710*/  UIADD3.X UR41, UPT, UPT, URZ, UR47, URZ, UP1, !UPT ;  /* 0x0000002fff297290 */ /* 0x000fe40008ffe4ff */
[----:B------:R-:W-:-:S02]  /*1720*/  ULEA UR7, UR19, UR23, 0x1 ;  /* 0x0000001713077291 */ /* 0x000fc4000f8e08ff */
[----:B------:R-:W-:Y:S02]  /*1730*/  UIADD3 UR19, UPT, UPT, UR19, UR19, URZ ;  /* 0x0000001313137290 */ /* 0x000fe4000fffe0ff */
[----:B------:R-:W-:Y:S02]  /*1740*/  UIADD3.X UR39, UPT, UPT, URZ, UR47, URZ, UP0, !UPT ;  /* 0x0000002fff277290 */ /* 0x000fe400087fe4ff */
[----:B------:R-:W-:Y:S02]  /*1750*/  USHF.L.U32 UR27, UR27, 0x6, URZ ;  /* 0x000000061b1b7899 */ /* 0x000fe400080006ff */
[----:B------:R-:W-:Y:S02]  /*1760*/  USHF.L.U32 UR7, UR7, 0x7, URZ ;  /* 0x0000000707077899 */ /* 0x000fe400080006ff */
[----:B------:R-:W-:Y:S02]  /*1770*/  ULOP3.LUT UR19, UR19, 0x1, UR21, 0xf8, !UPT ;  /* 0x0000000113137892 */ /* 0x000fe4000f8ef815 */
[----:B------:R-:W-:Y:S01]  /*1780*/  UISETP.NE.AND UP2, UPT, UR23, URZ, UPT ;  /* 0x000000ff1700728c */ /* 0x000fe2000bf45270 */
[----:B------:R-:W-:Y:S01]  /*1790*/  UMOV UR20, URZ ;  /* 0x000000ff00147c82 */ /* 0x000fe20008000000 */
[----:B-1----:R-:W-:-:S09]  /*17a0*/  UMOV UR18, URZ ;  /* 0x000000ff00127c82 */ /* 0x002fd20008000000 */
.L_x_32:
[----:B------:R-:W-:Y:S02]  /*17b0*/  USHF.L.U32 UR6, UR20, 0x7, URZ ;  /* 0x0000000714067899 */ /* 0x000fe400080006ff */
[----:B------:R-:W-:Y:S01]  /*17c0*/  ULEA UR5, UR35, UR34, 0x3 ;  /* 0x0000002223057291 */ /* 0x000fe2000f8e18ff */
[----:B---34-:R-:W-:Y:S11]  /*17d0*/  @P1 BRA `(.L_x_29) ;  /* 0x0000000000101947 */ /* 0x018ff60003800000 */
[----:B------:R-:W-:-:S06]  /*17e0*/  USHF.L.U32 UR4, UR36, 0x1f, URZ ;  /* 0x0000001f24047899 */ /* 0x000fcc00080006ff */
[----:B------:R-:W-:-:S04]  /*17f0*/  MOV R0, UR4 ;  /* 0x0000000400007c02 */ /* 0x000fc80008000f00 */
[----:B------:R-:W1:Y:S02]  /*1800*/  SYNCS.PHASECHK.TRANS64.TRYWAIT P0, [UR5+0x40], R0 ;  /* 0x00004000ff0075a7 */ /* 0x000e640008001105 */
[----:B-1----:R-:W-:Y:S05]  /*1810*/  @!P0 BRA `(.L_x_30) ;  /* 0x0000004400b48947 */ /* 0x002fea0003800000 */
.L_x_29:
[----:B------:R-:W-:Y:S05]  /*1820*/  BRA.U UP2, `(.L_x_31) ;  /* 0x00000001020c7547 */ /* 0x000fea000b800000 */
[----:B------:R-:W-:-:S13]  /*1830*/  ELECT P0, URZ, PT ;  /* 0x0000000000ff782f */ /* 0x000fda0003800000 */
[----:B-1----:R-:W-:-:S04]  /*1840*/  @P0 MOV R0, 0xc800 ;  /* 0x0000c80000000802 */ /* 0x002fc80000000f00 */
[----:B------:R3:W-:Y:S03]  /*1850*/  @P0 SYNCS.ARRIVE.TRANS64 RZ, [UR5], R0 ;  /* 0x00000000ffff09a7 */ /* 0x0007e60008000005 */
.L_x_31:
[----:B------:R-:W-:Y:S01]  /*1860*/  ULEA UR4, UR35, UR34, 0xe ;  /* 0x0000002223047291 */ /* 0x000fe2000f8e70ff */
[----:B------:R-:W-:Y:S01]  /*1870*/  PLOP3.LUT P1, PT, PT, PT, PT, 0x80, 0x8 ;  /* 0x000000000008781c */ /* 0x000fe20003f2f070 */
[----:B------:R-:W-:Y:S02]  /*1880*/  ULEA UR24, UR35, UR34, 0xd ;  /* 0x0000002223187291 */ /* 0x000fe4000f8e68ff */
[----:B------:R-:W-:Y:S02]  /*1890*/  ULEA UR16, UR35, UR34, 0x9 ;  /* 0x0000002223107291 */ /* 0x000fe4000f8e48ff */
[----:B------:R-:W-:Y:S02]  /*18a0*/  UIADD3 UR35, UPT, UPT, UR35, 0x1, URZ ;  /* 0x0000000123237890 */ /* 0x000fe4000fffe0ff */
[----:B------:R-:W-:Y:S02]  /*18b0*/  UISETP.GT.U32.AND UP0, UPT, UR20, 0x1e, UPT ;  /* 0x0000001e1400788c */ /* 0x000fe4000bf04070 */
[----:B------:R-:W-:-:S02]  /*18c0*/  UISETP.NE.AND UP1, UPT, UR35, 0x8, UPT ;  /* 0x000000082300788c */ /* 0x000fc4000bf25270 */
[----:B------:R-:W-:Y:S02]  /*18d0*/  ULEA UR8, UR15, UR16, 0x8 ;  /* 0x000000100f087291 */ /* 0x000fe4000f8e40ff */
[----:B------:R-:W-:Y:S01]  /*18e0*/  USEL UR9, URZ, 0x1, UP1 ;  /* 0x00000001ff097887 */ /* 0x000fe20008800000 */
[----:B------:R-:W-:Y:S01]  /*18f0*/  PLOP3.LUT P0, PT, PT, PT, UP0, 0x80, 0x8 ;  /* 0x000000000008781c */ /* 0x000fe20003f0f008 */
[----:B------:R-:W-:Y:S02]  /*1900*/  ULOP3.LUT UR5, UR5, 0xfefffff8, URZ, 0xc0, !UPT ;  /* 0xfefffff805057892 */ /* 0x000fe4000f8ec0ff */
[----:B------:R-:W-:Y:S02]  /*1910*/  ULOP3.LUT UR36, UR36, UR9, URZ, 0x3c, !UPT ;  /* 0x0000000924247292 */ /* 0x000fe4000f8e3cff */
[----:B------:R-:W-:Y:S02]  /*1920*/  UIADD3 UR4, UPT, UPT, UR4, 0x6400, URZ ;  /* 0x0000640004047890 */ /* 0x000fe4000fffe0ff */
[----:B------:R-:W-:-:S02]  /*1930*/  USEL UR35, UR35, URZ, UP1 ;  /* 0x000000ff23237287 */ /* 0x000fc40008800000 */
[----:B------:R-:W-:Y:S02]  /*1940*/  UIADD3 UR24, UPT, UPT, UR24, 0x26400, URZ ;  /* 0x0002640018187890 */ /* 0x000fe4000fffe0ff */
[----:B------:R-:W-:Y:S02]  /*1950*/  UIADD3 UR16, UPT, UPT, UR16, 0x36400, URZ ;  /* 0x0003640010107890 */ /* 0x000fe4000fffe0ff */
[----:B------:R-:W-:Y:S01]  /*1960*/  UIADD3 UR8, UPT, UPT, UR8, 0x37400, URZ ;  /* 0x0003740008087890 */ /* 0x000fe2000fffe0ff */
[----:B------:R-:W-:Y:S01]  /*1970*/  UTMALDG.2D.2CTA [UR4], [UR44], desc[URZ] ;  /* 0x0000ff042c0075b4 */ /* 0x000fe20008209000 */
[----:B------:R-:W-:Y:S02]  /*1980*/  @!UP0 USHF.L.U32 UR32, UR36, 0x1f, URZ ;  /* 0x0000001f24208899 */ /* 0x000fe400080006ff */
[----:B------:R-:W-:Y:S01]  /*1990*/  @!UP0 ULEA UR33, UR35, UR34, 0x3 ;  /* 0x0000002223218291 */ /* 0x000fe2000f8e18ff */
[----:B------:R-:W-:Y:S01]  /*19a0*/  UMOV UR26, UR6 ;  /* 0x00000006001a7c82 */ /* 0x000fe20008000000 */
[----:B------:R-:W-:Y:S01]  /*19b0*/  UMOV UR25, UR5 ;  /* 0x0000000500197c82 */ /* 0x000fe20008000000 */
[----:B------:R-:W-:Y:S01]  /*19c0*/  UMOV UR17, UR5 ;  /* 0x0000000500117c82 */ /* 0x000fe20008000000 */
[----:B-1-3--:R-:W-:Y:S01]  /*19d0*/  IMAD.U32 R0, RZ, RZ, UR32 ;  /* 0x00000020ff007e24 */ /* 0x00afe2000f8e00ff */
[----:B------:R-:W-:Y:S01]  /*19e0*/  UMOV UR29, 0x30000 ;  /* 0x00030000001d7882 */ /* 0x000fe20000000000 */
[----:B------:R-:W-:Y:S01]  /*19f0*/  UMOV UR12, UR20 ;  /* 0x00000014000c7c82 */ /* 0x000fe20008000000 */
[----:B------:R-:W-:Y:S01]  /*1a00*/  UMOV UR13, UR28 ;  /* 0x0000001c000d7c82 */ /* 0x000fe20008000000 */
[----:B------:R-:W-:Y:S01]  /*1a10*/  UMOV UR9, UR5 ;  /* 0x0000000500097c82 */ /* 0x000fe20008000000 */
[----:B------:R-:W-:Y:S01]  /*1a20*/  UTMALDG.3D.2CTA [UR24], [UR42], desc[URZ] ;  /* 0x0000ff182a0075b4 */ /* 0x000fe20008211000 */
[----:B------:R-:W-:-:S04]  /*1a30*/  UIADD3 UR32, UPT, UPT, UR20, 0x1, URZ ;  /* 0x0000000114207890 */ /* 0x000fc8000fffe0ff */
[----:B------:R-:W-:Y:S01]  /*1a40*/  UISETP.NE.AND UP0, UPT, UR32, 0x20, UPT ;  /* 0x000000202000788c */ /* 0x000fe2000bf05270 */
[----:B------:R1:W-:Y:S01]  /*1a50*/  UTMALDG.3D.2CTA [UR16], [UR40], desc[URZ] ;  /* 0x0000ff10280075b4 */ /* 0x0003e20008211000 */
[----:B------:R4:W-:Y:S01]  /*1a60*/  UTMALDG.4D.MULTICAST.2CTA [UR8], [UR38], UR29, desc[URZ] ;  /* 0x0000ff08260073b4 */ /* 0x0009e2000821981d */
[----:B------:R4:W3:Y:S01]  /*1a70*/  @!P0 SYNCS.PHASECHK.TRANS64.TRYWAIT P1, [UR33+0x40], R0 ;  /* 0x00004000ff0085a7 */ /* 0x0008e20008021121 */
[----:B-1----:R-:W-:-:S05]  /*1a80*/  UMOV UR20, UR32 ;  /* 0x0000002000147c82 */ /* 0x002fca0008000000 */
[----:B------:R-:W-:Y:S05]  /*1a90*/  BRA.U UP0, `(.L_x_32) ;  /* 0xfffffffd00447547 */ /* 0x000fea000b83ffff */
[----:B------:R-:W-:Y:S02]  /*1aa0*/  LEA R3, R8, UR34, 0x3 ;  /* 0x0000002208037c11 */ /* 0x000fe4000f8e18ff */
[----:B------:R-:W-:-:S04]  /*1ab0*/  SHF.L.U32 R4, R2, 0x1f, RZ ;  /* 0x0000001f02047819 */ /* 0x000fc800000006ff */
[----:B------:R-:W1:Y:S02]  /*1ac0*/  SYNCS.PHASECHK.TRANS64.TRYWAIT P0, [R3+URZ+0xa0], R4 ;  /* 0x0000a004030075a7 */ /* 0x000e6400080011ff */
[----:B-1----:R-:W-:Y:S05]  /*1ad0*/  @!P0 BRA `(.L_x_33) ;  /* 0x0000004400248947 */ /* 0x002fea0003800000 */
.L_x_96:
[C---:B------:R-:W-:Y:S01]  /*1ae0*/  LEA R4, R8.reuse, UR34, 0x4 ;  /* 0x0000002208047c11 */ /* 0x040fe2000f8e20ff */
[----:B------:R-:W-:Y:S02]  /*1af0*/  VIADD R8, R8, 0x1 ;  /* 0x0000000108087836 */ /* 0x000fe40000000000 */
[----:B----4-:R-:W-:-:S03]  /*1b00*/  IMAD.MOV.U32 R0, RZ, RZ, 0x1 ;  /* 0x00000001ff007424 */ /* 0x010fc600078e00ff */
[----:B-1----:R-:W1:Y:S01]  /*1b10*/  LDS.128 R4, [R4+0x38410] ;  /* 0x0384100004047984 */ /* 0x002e620000000c00 */
[C---:B---3--:R-:W-:Y:S01]  /*1b20*/  ISETP.NE.AND P1, PT, R8.reuse, 0x2, PT ;  /* 0x000000020800780c */ /* 0x048fe20003f25270 */
[----:B------:R3:W-:Y:S06]  /*1b30*/  MEMBAR.ALL.CTA ;  /* 0x0000000000007992 */ /* 0x0007ec0000008000 */
[----:B---3--:R-:W3:Y:S01]  /*1b40*/  FENCE.VIEW.ASYNC.S ;  /* 0x00000000000073c6 */ /* 0x008ee20000000000 */
[----:B------:R-:W-:Y:S01]  /*1b50*/  SEL R8, R8, RZ, P1 ;  /* 0x000000ff08087207 */ /* 0x000fe20000800000 */
[----:B---3--:R3:W-:Y:S01]  /*1b60*/  SYNCS.ARRIVE.TRANS64.ART0 RZ, [R3+URZ+0xb0], R0 ;  /* 0x0000b00003ff79a7 */ /* 0x0087e200085000ff */
[----:B-1----:R-:W-:-:S02]  /*1b70*/  ISETP.NE.AND P0, PT, R7, 0x1, PT ;  /* 0x000000010700780c */ /* 0x002fc40003f05270 */
[----:B------:R-:W-:Y:S02]  /*1b80*/  R2UR UR5, R4 ;  /* 0x00000000040572ca */ /* 0x000fe400000e0000 */
[----:B------:R-:W-:Y:S02]  /*1b90*/  R2UR UR11, R5 ;  /* 0x00000000050b72ca */ /* 0x000fe400000e0000 */
[----:B------:R-:W-:Y:S02]  /*1ba0*/  R2UR UR28, R6 ;  /* 0x00000000061c72ca */ /* 0x000fe400000e0000 */
[----:B---3--:R-:W-:-:S04]  /*1bb0*/  SEL R3, RZ, 0x1, P1 ;  /* 0x00000001ff037807 */ /* 0x008fc80000800000 */
[----:B------:R-:W-:Y:S01]  /*1bc0*/  LOP3.LUT R2, R2, R3, RZ, 0x3c, !PT ;  /* 0x0000000302027212 */ /* 0x000fe200078e3cff */
[----:B------:R-:W-:Y:S08]  /*1bd0*/  @!P0 BRA `(.L_x_34) ;  /* 0xfffffff800848947 */ /* 0x000ff0000383ffff */
.L_x_28:
[----:B------:R-:W-:Y:S02]  /*1be0*/  UIADD3 UR4, UPT, UPT, UR35, 0x2, URZ ;  /* 0x0000000223047890 */ /* 0x000fe4000fffe0ff */
[----:B------:R-:W-:-:S04]  /*1bf0*/  UISETP.NE.AND UP0, UPT, UR35, 0x7, UPT ;  /* 0x000000072300788c */ /* 0x000fc8000bf05270 */
[----:B------:R-:W-:-:S04]  /*1c00*/  USEL UR4, UR4, 0x1, UP0 ;  /* 0x0000000104047887 */ /* 0x000fc80008000000 */
[----:B-1----:R-:W-:Y:S02]  /*1c10*/  UIADD3 UR6, UPT, UPT, UR4, 0x1, URZ ;  /* 0x0000000104067890 */ /* 0x002fe4000fffe0ff */
[----:B------:R-:W-:-:S04]  /*1c20*/  UISETP.NE.AND UP1, UPT, UR4, 0x8, UPT ;  /* 0x000000080400788c */ /* 0x000fc8000bf25270 */
[----:B------:R-:W-:Y:S02]  /*1c30*/  USEL UR6, UR6, 0x1, UP1 ;  /* 0x0000000106067887 */ /* 0x000fe40008800000 */
[----:B------:R-:W-:Y:S02]  /*1c40*/  UISETP.EQ.XOR UP1, UPT, UR35, 0x7, !UP1 ;  /* 0x000000072300788c */ /* 0x000fe4000cf22a70 */
[----:B------:R-:W-:Y:S02]  /*1c50*/  UIADD3 UR5, UPT, UPT, UR6, 0x1, URZ ;  /* 0x0000000106057890 */ /* 0x000fe4000fffe0ff */
[----:B------:R-:W-:Y:S02]  /*1c60*/  UISETP.NE.AND UP0, UPT, UR6, 0x8, UPT ;  /* 0x000000080600788c */ /* 0x000fe4000bf05270 */
[----:B------:R-:W-:Y:S02]  /*1c70*/  UISETP.EQ.XOR UP1, UPT, UR6, 0x8, UP1 ;  /* 0x000000080600788c */ /* 0x000fe40008f22a70 */
[----:B------:R-:W-:-:S04]  /*1c80*/  USEL UR5, UR5, 0x1, UP0 ;  /* 0x0000000105057887 */ /* 0x000fc80008000000 */
        /* <DEDUP_REMOVED lines=12> */
[----:B------:R-:W-:Y:S02]  /*1d50*/  UISETP.EQ.XOR UP1, UPT, UR5, 0x8, UP1 ;  /* 0x000000080500788c */ /* 0x000fe40008f22a70 */
[----:B------:R-:W-:Y:S02]  /*1d60*/  UISETP.NE.AND UP0, UPT, UR5, 0x8, UPT ;  /* 0x000000080500788c */ /* 0x000fe4000bf05270 */
[----:B------:R-:W-:Y:S02]  /*1d70*/  USEL UR4, URZ, 0x1, !UP1 ;  /* 0x00000001ff047887 */ /* 0x000fe4000c800000 */
[----:B------:R-:W-:Y:S02]  /*1d80*/  USEL UR5, UR5, URZ, UP0 ;  /* 0x000000ff05057287 */ /* 0x000fe40008000000 */
[----:B------:R-:W-:Y:S02]  /*1d90*/  ULOP3.LUT UR4, UR36, UR4, URZ, 0x3c, !UPT ;  /* 0x0000000424047292 */ /* 0x000fe4000f8e3cff */
[----:B------:R-:W-:-:S02]  /*1da0*/  ULEA UR5, UR5, UR34, 0x3 ;  /* 0x0000002205057291 */ /* 0x000fc4000f8e18ff */
[----:B------:R-:W-:Y:S02]  /*1db0*/  USHF.L.U32 UR4, UR4, 0x1f, URZ ;  /* 0x0000001f04047899 */ /* 0x000fe400080006ff */
[----:B------:R-:W-:-:S04]  /*1dc0*/  UISETP.NE.AND UP0, UPT, UR23, URZ, UPT ;  /* 0x000000ff1700728c */ /* 0x000fc8000bf05270 */
[----:B------:R-:W-:-:S04]  /*1dd0*/  MOV R0, UR4 ;  /* 0x0000000400007c02 */ /* 0x000fc80008000f00 */
[----:B------:R-:W1:Y:S02]  /*1de0*/  SYNCS.PHASECHK.TRANS64.TRYWAIT P0, [UR5+0x40], R0 ;  /* 0x00004000ff0075a7 */ /* 0x000e640008001105 */
[----:B-1----:R-:W-:Y:S05]  /*1df0*/  @!P0 BRA `(.L_x_35) ;  /* 0x0000004000748947 */ /* 0x002fea0003800000 */
.L_x_98:
[----:B------:R-:W-:Y:S05]  /*1e00*/  BRA.U UP0, `(.L_x_26) ;  /* 0x00000001000c7547 */ /* 0x000fea000b800000 */
[----:B------:R-:W-:-:S13]  /*1e10*/  ELECT P0, URZ, PT ;  /* 0x0000000000ff782f */ /* 0x000fda0003800000 */
[----:B-1----:R-:W-:-:S04]  /*1e20*/  @P0 MOV R0, 0xc800 ;  /* 0x0000c80000000802 */ /* 0x002fc80000000f00 */
[----:B------:R3:W-:Y:S03]  /*1e30*/  @P0 SYNCS.ARRIVE.TRANS64 RZ, [UR5], R0 ;  /* 0x00000000ffff09a7 */ /* 0x0007e60008000005 */
.L_x_26:
[----:B------:R-:W-:-:S13]  /*1e40*/  ISETP.NE.AND P0, PT, R65, 0x4, PT ;  /* 0x000000044100780c */ /* 0x000fda0003f05270 */
[----:B------:R-:W-:Y:S05]  /*1e50*/  @P0 BRA `(.L_x_36) ;  /* 0x0000000c00440947 */ /* 0x000fea0003800000 */
[----:B------:R-:W4:Y:S01]  /*1e60*/  S2UR UR12, SR_CgaCtaId ;  /* 0x00000000000c79c3 */ /* 0x000f220000008800 */
[----:B------:R-:W-:Y:S01]  /*1e70*/  NOP ;  /* 0x0000000000007918 */ /* 0x000fe20000000000 */
[----:B------:R-:W-:Y:S02]  /*1e80*/  UMOV UR4, 0x400 ;  /* 0x0000040000047882 */ /* 0x000fe40000000000 */
[----:B----4-:R-:W-:-:S04]  /*1e90*/  ULEA UR12, UR12, UR4, 0x18 ;  /* 0x000000040c0c7291 */ /* 0x010fc8000f8ec0ff */
[----:B------:R-:W-:Y:S06]  /*1ea0*/  BAR.SYNC.DEFER_BLOCKING 0x3, 0xa0 ;  /* 0x00c2800000007b1d */ /* 0x000fec0000010000 */
[----:B-1-3--:R-:W1:Y:S01]  /*1eb0*/  LDS R0, [UR12+0xc8] ;  /* 0x0000c80cff007984 */ /* 0x00ae620008000800 */
[----:B------:R-:W3:Y:S02]  /*1ec0*/  SYNCS.PHASECHK.TRANS64.TRYWAIT P0, [UR12+0xa0], RZ ;  /* 0x0000a0ffff0075a7 */ /* 0x000ee4000800110c */
[----:B-1-3--:R-:W-:Y:S05]  /*1ed0*/  @!P0 BRA `(.L_x_37) ;  /* 0x00000040005c8947 */ /* 0x00afea0003800000 */
.L_x_100:
[----:B------:R-:W3:Y:S01]  /*1ee0*/  LDS R3, [UR12+0x3841c] ;  /* 0x03841c0cff037984 */ /* 0x000ee20008000800 */
[----:B-1----:R-:W-:Y:S01]  /*1ef0*/  IMAD.MOV.U32 R2, RZ, RZ, 0x1 ;  /* 0x00000001ff027424 */ /* 0x002fe200078e00ff */
[----:B------:R-:W-:Y:S01]  /*1f00*/  R2UR UR35, R0 ;  /* 0x00000000002372ca */ /* 0x000fe200000e0000 */
[----:B------:R-:W-:Y:S01]  /*1f10*/  UMOV UR33, 0x1 ;  /* 0x0000000100217882 */ /* 0x000fe20000000000 */
[----:B------:R1:W-:Y:S06]  /*1f20*/  MEMBAR.ALL.CTA ;  /* 0x0000000000007992 */ /* 0x0003ec0000008000 */
[----:B-1----:R-:W1:Y:S01]  /*1f30*/  FENCE.VIEW.ASYNC.S ;  /* 0x00000000000073c6 */ /* 0x002e620000000000 */
[----:B------:R-:W-:Y:S01]  /*1f40*/  UMOV UR34, 0x1 ;  /* 0x0000000100227882 */ /* 0x000fe20000000000 */
[----:B------:R-:W-:Y:S01]  /*1f50*/  IMAD.MOV.U32 R0, RZ, RZ, 0x1 ;  /* 0x00000001ff007424 */ /* 0x000fe200078e00ff */
[----:B-1----:R1:W-:Y:S01]  /*1f60*/  SYNCS.ARRIVE.TRANS64.ART0 RZ, [UR12+0xb0], R2 ;  /* 0x0000b002ffff79a7 */ /* 0x0023e2000850000c */
[----:B---3--:R-:W-:-:S13]  /*1f70*/  ISETP.NE.AND P0, PT, R3, 0x1, PT ;  /* 0x000000010300780c */ /* 0x008fda0003f05270 */
[----:B-1----:R-:W-:Y:S05]  /*1f80*/  @P0 BRA `(.L_x_38) ;  /* 0x0000000800b00947 */ /* 0x002fea0003800000 */
[----:B------:R-:W-:Y:S01]  /*1f90*/  UIADD3 UR10, UPT, UPT, UR35, 0x100, URZ ;  /* 0x00000100230a7890 */ /* 0x000fe2000fffe0ff */
[----:B------:R-:W-:Y:S01]  /*1fa0*/  HFMA2 R5, -RZ, RZ, 0, 5.9604644775390625e-08 ;  /* 0x00000001ff057431 */ /* 0x000fe200000001ff */
[----:B------:R-:W-:Y:S01]  /*1fb0*/  UIADD3 UR8, UPT, UPT, UR35, 0x40000100, URZ ;  /* 0x4000010023087890 */ /* 0x000fe2000fffe0ff */
[----:B------:R-:W-:Y:S01]  /*1fc0*/  MOV R4, RZ ;  /* 0x000000ff00047202 */ /* 0x000fe20000000f00 */
[----:B------:R-:W-:Y:S02]  /*1fd0*/  UIADD3 UR6, UPT, UPT, UR35, -0x7fffff00, URZ ;  /* 0x8000010023067890 */ /* 0x000fe4000fffe0ff */
[----:B------:R-:W-:Y:S02]  /*1fe0*/  UIADD3 UR4, UPT, UPT, UR35, -0x3fffff00, URZ ;  /* 0xc000010023047890 */ /* 0x000fe4000fffe0ff */
[----:B------:R-:W-:Y:S02]  /*1ff0*/  UIADD3 UR11, UPT, UPT, UR35, 0x110, URZ ;  /* 0x00000110230b7890 */ /* 0x000fe4000fffe0ff */
[----:B------:R-:W-:Y:S01]  /*2000*/  USHF.R.U32.HI UR32, URZ, 0x1, UR10 ;  /* 0x00000001ff207899 */ /* 0x000fe2000801160a */
[----:B------:R-:W-:Y:S01]  /*2010*/  UMOV UR36, 0x10a02000 ;  /* 0x10a0200000247882 */ /* 0x000fe20000000000 */
[----:B------:R-:W-:-:S02]  /*2020*/  UIADD3 UR9, UPT, UPT, UR35, 0x40000110, URZ ;  /* 0x4000011023097890 */ /* 0x000fc4000fffe0ff */
[----:B------:R-:W-:Y:S02]  /*2030*/  UIADD3 UR7, UPT, UPT, UR35, -0x7ffffef0, URZ ;  /* 0x8000011023077890 */ /* 0x000fe4000fffe0ff */
[----:B------:R-:W-:Y:S02]  /*2040*/  UIADD3 UR5, UPT, UPT, UR35, -0x3ffffef0, URZ ;  /* 0xc000011023057890 */ /* 0x000fe4000fffe0ff */
[----:B------:R-:W-:Y:S02]  /*2050*/  USHF.R.U32.HI UR28, URZ, 0x1, UR8 ;  /* 0x00000001ff1c7899 */ /* 0x000fe40008011608 */
[----:B------:R-:W-:Y:S02]  /*2060*/  USHF.R.U32.HI UR25, URZ, 0x1, UR6 ;  /* 0x00000001ff197899 */ /* 0x000fe40008011606 */
[----:B------:R-:W-:Y:S02]  /*2070*/  USHF.R.U32.HI UR16, URZ, 0x1, UR4 ;  /* 0x00000001ff107899 */ /* 0x000fe40008011604 */
[----:B------:R-:W-:-:S02]  /*2080*/  UIADD3 UR18, UPT, UPT, UR12, 0x37400, URZ ;  /* 0x000374000c127890 */ /* 0x000fc4000fffe0ff */
[----:B------:R-:W-:Y:S02]  /*2090*/  UIADD3 UR19, UPT, UPT, UR12, 0x36400, URZ ;  /* 0x000364000c137890 */ /* 0x000fe4000fffe0ff */
[----:B------:R-:W-:Y:S02]  /*20a0*/  UIADD3 UR20, UPT, UPT, UR12, 0x6400, URZ ;  /* 0x000064000c147890 */ /* 0x000fe4000fffe0ff */
[----:B------:R-:W-:Y:S02]  /*20b0*/  UIADD3 UR24, UPT, UPT, UR12, 0x26400, URZ ;  /* 0x000264000c187890 */ /* 0x000fe4000fffe0ff */
[----:B------:R-:W-:Y:S02]  /*20c0*/  ULOP3.LUT UR37, UR15, 0x1, URZ, 0x3c, !UPT ;  /* 0x000000010f257892 */ /* 0x000fe4000f8e3cff */
[----:B------:R-:W-:Y:S02]  /*20d0*/  USEL UR34, URZ, 0x4000, UP6 ;  /* 0x00004000ff227887 */ /* 0x000fe4000b000000 */
[----:B------:R-:W-:-:S02]  /*20e0*/  USHF.R.U32.HI UR29, URZ, 0x1a, UR11 ;  /* 0x0000001aff1d7899 */ /* 0x000fc4000801160b */
[----:B------:R-:W-:Y:S02]  /*20f0*/  USEL UR36, UR36, 0x10a00000, !UP5 ;  /* 0x10a0000024247887 */ /* 0x000fe4000e800000 */
[----:B------:R-:W-:Y:S02]  /*2100*/  ULOP3.LUT UR32, UR32, 0x60000000, URZ, 0xc0, !UPT ;  /* 0x6000000020207892 */ /* 0x000fe4000f8ec0ff */
[----:B------:R-:W-:Y:S02]  /*2110*/  USHF.R.U32.HI UR27, URZ, 0x1a, UR9 ;  /* 0x0000001aff1b7899 */ /* 0x000fe40008011609 */
[----:B------:R-:W-:Y:S02]  /*2120*/  USHF.R.U32.HI UR17, URZ, 0x1a, UR7 ;  /* 0x0000001aff117899 */ /* 0x000fe40008011607 */
[----:B------:R-:W-:Y:S02]  /*2130*/  USHF.R.U32.HI UR13, URZ, 0x1a, UR5 ;  /* 0x0000001aff0d7899 */ /* 0x000fe40008011605 */
[----:B------:R-:W-:-:S02]  /*2140*/  ULOP3.LUT UR28, UR28, 0x60000000, URZ, 0xc0, !UPT ;  /* 0x600000001c1c7892 */ /* 0x000fc4000f8ec0ff */
[----:B------:R-:W-:Y:S02]  /*2150*/  ULOP3.LUT UR25, UR25, 0x60000000, URZ, 0xc0, !UPT ;  /* 0x6000000019197892 */ /* 0x000fe4000f8ec0ff */
[----:B------:R-:W-:Y:S02]  /*2160*/  ULOP3.LUT UR16, UR16, 0x60000000, URZ, 0xc0, !UPT ;  /* 0x6000000010107892 */ /* 0x000fe4000f8ec0ff */
[----:B------:R-:W-:Y:S02]  /*2170*/  USHF.L.U32 UR26, UR33, UR15, URZ ;  /* 0x0000000f211a7299 */ /* 0x000fe400080006ff */
[----:B------:R-:W-:Y:S02]  /*2180*/  USHF.R.U32.HI UR18, URZ, 0x4, UR18 ;  /* 0x00000004ff127899 */ /* 0x000fe40008011612 */
[----:B------:R-:W-:Y:S02]  /*2190*/  USHF.R.U32.HI UR19, URZ, 0x4, UR19 ;  /* 0x00000004ff137899 */ /* 0x000fe40008011613 */
[----:B------:R-:W-:-:S02]  /*21a0*/  USHF.R.U32.HI UR20, URZ, 0x4, UR20 ;  /* 0x00000004ff147899 */ /* 0x000fc40008011614 */
[----:B------:R-:W-:Y:S02]  /*21b0*/  USHF.R.U32.HI UR24, URZ, 0x4, UR24 ;  /* 0x00000004ff187899 */ /* 0x000fe40008011618 */
[----:B------:R-:W-:Y:S02]  /*21c0*/  USHF.L.U32 UR33, UR33, UR37, URZ ;  /* 0x0000002521217299 */ /* 0x000fe400080006ff */
[----:B------:R-:W-:Y:S02]  /*21d0*/  UIADD3 UR36, UPT, UPT, UR34, UR36, URZ ;  /* 0x0000002422247290 */ /* 0x000fe4000fffe0ff */
[----:B------:R-:W-:Y:S02]  /*21e0*/  ULOP3.LUT UR29, UR32, 0x30, UR29, 0xf8, !UPT ;  /* 0x00000030201d7892 */ /* 0x000fe4000f8ef81d */
[----:B------:R-:W-:Y:S02]  /*21f0*/  ULOP3.LUT UR27, UR28, 0x30, UR27, 0xf8, !UPT ;  /* 0x000000301c1b7892 */ /* 0x000fe4000f8ef81b */
[----:B------:R-:W-:-:S02]  /*2200*/  ULOP3.LUT UR17, UR25, 0x30, UR17, 0xf8, !UPT ;  /* 0x0000003019117892 */ /* 0x000fc4000f8ef811 */
[----:B------:R-:W-:Y:S02]  /*2210*/  ULOP3.LUT UR13, UR16, 0x30, UR13, 0xf8, !UPT ;  /* 0x00000030100d7892 */ /* 0x000fe4000f8ef80d */
[----:B------:R-:W-:Y:S02]  /*2220*/  ULOP3.LUT UR18, UR18, 0x3fc0, URZ, 0xc0, !UPT ;  /* 0x00003fc012127892 */ /* 0x000fe4000f8ec0ff */
[----:B------:R-:W-:Y:S02]  /*2230*/  ULOP3.LUT UR19, UR19, 0x3fc0, URZ, 0xc0, !UPT ;  /* 0x00003fc013137892 */ /* 0x000fe4000f8ec0ff */
[----:B------:R-:W-:Y:S02]  /*2240*/  ULOP3.LUT UR20, UR20, 0x3fc0, URZ, 0xc0, !UPT ;  /* 0x00003fc014147892 */ /* 0x000fe4000f8ec0ff */
[----:B------:R-:W-:Y:S02]  /*2250*/  ULOP3.LUT UR24, UR24, 0x3fc0, URZ, 0xc0, !UPT ;  /* 0x00003fc018187892 */ /* 0x000fe4000f8ec0ff */
[----:B------:R-:W-:-:S02]  /*2260*/  ULOP3.LUT UR26, UR33, 0xffff, UR26, 0xc8, !UPT ;  /* 0x0000ffff211a7892 */ /* 0x000fc4000f8ec81a */
[----:B------:R-:W-:Y:S02]  /*2270*/  ULOP3.LUT UR43, UR29, UR36, URZ, 0xfc, !UPT ;  /* 0x000000241d2b7292 */ /* 0x000fe4000f8efcff */
[----:B------:R-:W-:Y:S02]  /*2280*/  ULOP3.LUT UR41, UR27, UR36, URZ, 0xfc, !UPT ;  /* 0x000000241b297292 */ /* 0x000fe4000f8efcff */
[----:B------:R-:W-:Y:S02]  /*2290*/  ULOP3.LUT UR39, UR17, UR36, URZ, 0xfc, !UPT ;  /* 0x0000002411277292 */ /* 0x000fe4000f8efcff */
[----:B------:R-:W-:Y:S02]  /*22a0*/  ULOP3.LUT UR37, UR13, UR36, URZ, 0xfc, !UPT ;  /* 0x000000240d257292 */ /* 0x000fe4000f8efcff */
[----:B------:R-:W-:Y:S02]  /*22b0*/  UISETP.NE.AND UP0, UPT, UR23, URZ, UPT ;  /* 0x000000ff1700728c */ /* 0x000fe4000bf05270 */
[----:B------:R-:W-:-:S02]  /*22c0*/  ULOP3.LUT UR18, UR18, 0x10000, URZ, 0xfc, !UPT ;  /* 0x0001000012127892 */ /* 0x000fc4000f8efcff */
[----:B------:R-:W-:Y:S02]  /*22d0*/  ULOP3.LUT UR19, UR19, 0x10000, URZ, 0xfc, !UPT ;  /* 0x0001000013137892 */ /* 0x000fe4000f8efcff */
[----:B------:R-:W-:Y:S02]  /*22e0*/  ULOP3.LUT UR20, UR20, 0x10000, URZ, 0xfc, !UPT ;  /* 0x0001000014147892 */ /* 0x000fe4000f8efcff */
[----:B------:R-:W-:Y:S02]  /*22f0*/  ULOP3.LUT UR24, UR24, 0x10000, URZ, 0xfc, !UPT ;  /* 0x0001000018187892 */ /* 0x000fe4000f8efcff */
[----:B------:R-:W-:Y:S01]  /*2300*/  UISETP.NE.AND UP1, UPT, UR23, URZ, UPT ;  /* 0x000000ff1700728c */ /* 0x000fe2000bf25270 */
[----:B------:R-:W-:Y:S01]  /*2310*/  UMOV UR34, 0x1 ;  /* 0x0000000100227882 */ /* 0x000fe20000000000 */
[----:B------:R-:W-:Y:S01]  /*2320*/  UMOV UR33, URZ ;  /* 0x000000ff00217c82 */ /* 0x000fe20008000000 */
[----:B------:R-:W-:Y:S01]  /*2330*/  UMOV UR32, URZ ;  /* 0x000000ff00207c82 */ /* 0x000fe20008000000 */
[----:B------:R-:W-:Y:S01]  /*2340*/  UMOV UR29, URZ ;  /* 0x000000ff001d7c82 */ /* 0x000fe20008000000 */
[----:B------:R-:W-:Y:S01]  /*2350*/  UMOV UR42, URZ ;  /* 0x000000ff002a7c82 */ /* 0x000fe20008000000 */
[----:B------:R-:W-:Y:S01]  /*2360*/  UMOV UR40, URZ ;  /* 0x000000ff00287c82 */ /* 0x000fe20008000000 */
[----:B------:R-:W-:Y:S01]  /*2370*/  UMOV UR38, URZ ;  /* 0x000000ff00267c82 */ /* 0x000fe20008000000 */
[----:B------:R-:W-:-:S05]  /*2380*/  UMOV UR36, URZ ;  /* 0x000000ff00247c82 */ /* 0x000fca0008000000 */
.L_x_47:
[----:B------:R-:W-:Y:S01]  /*2390*/  PLOP3.LUT P0, PT, PT, PT, UP0, 0x80, 0x8 ;  /* 0x000000000008781c */ /* 0x000fe20003f0f008 */
[----:B------:R-:W-:Y:S01]  /*23a0*/  @!UP0 USHF.L.U32 UR16, UR32, 0x1f, URZ ;  /* 0x0000001f20108899 */ /* 0x000fe200080006ff */
[----:B-1----:R-:W-:Y:S01]  /*23b0*/  PLOP3.LUT P3, PT, PT, PT, PT, 0x80, 0x8 ;  /* 0x000000000008781c */ /* 0x002fe20003f6f070 */
[----:B------:R-:W-:Y:S01]  /*23c0*/  @!UP0 ULEA UR25, UR29, UR12, 0x3 ;  /* 0x0000000c1d198291 */ /* 0x000fe2000f8e18ff */
[----:B------:R-:W-:Y:S01]  /*23d0*/  PLOP3.LUT P2, PT, PT, PT, PT, 0x8, 0x80 ;  /* 0x000000000080781c */ /* 0x000fe20003f4e170 */
[----:B------:R-:W-:Y:S02]  /*23e0*/  @!UP0 USHF.L.U32 UR13, UR34, 0x1f, URZ ;  /* 0x0000001f220d8899 */ /* 0x000fe400080006ff */
[----:B------:R-:W-:Y:S01]  /*23f0*/  ULEA UR17, UR33, UR12, 0x3 ;  /* 0x0000000c21117291 */ /* 0x000fe2000f8e18ff */
[----:B----4-:R-:W-:Y:S01]  /*2400*/  IMAD.U32 R2, RZ, RZ, UR16 ;  /* 0x00000010ff027e24 */ /* 0x010fe2000f8e00ff */
[----:B------:R-:W-:Y:S02]  /*2410*/  ULEA UR16, UR33, UR35, 0x7 ;  /* 0x0000002321107291 */ /* 0x000fe4000f8e38ff */
[----:B------:R-:W-:Y:S01]  /*2420*/  IMAD.U32 R0, RZ, RZ, UR13 ;  /* 0x0000000dff007e24 */ /* 0x000fe2000f8e00ff */
[----:B------:R-:W-:-:S02]  /*2430*/  UPLOP3.LUT UP4, UPT, UPT, UPT, UPT, 0x40, 0x4 ;  /* 0x000000000004789c */ /* 0x000fc40003f8e870 */
[----:B------:R1:W3:Y:S02]  /*2440*/  @!P0 SYNCS.PHASECHK.TRANS64.TRYWAIT P3, [UR25], R2 ;  /* 0x00000002ff0085a7 */ /* 0x0002e40008061119 */
[----:B------:R-:W4:Y:S02]  /*2450*/  @!P0 SYNCS.PHASECHK.TRANS64.TRYWAIT P1, [UR17+0x90], R0 ;  /* 0x00009000ff0085a7 */ /* 0x000f240008021111 */
[----:B----4-:R-:W-:-:S13]  /*2460*/  @!P0 PLOP3.LUT P2, PT, P1, PT, PT, 0x8, 0x80 ;  /* 0x000000000080881c */ /* 0x010fda0000f4e170 */
[----:B-1-3--:R-:W-:Y:S05]  /*2470*/  @!P2 BRA `(.L_x_39) ;  /* 0x000000000010a947 */ /* 0x00afea0003800000 */
[----:B------:R-:W-:-:S06]  /*2480*/  USHF.L.U32 UR13, UR34, 0x1f, URZ ;  /* 0x0000001f220d7899 */ /* 0x000fcc00080006ff */
[----:B------:R-:W-:-:S04]  /*2490*/  MOV R0, UR13 ;  /* 0x0000000d00007c02 */ /* 0x000fc80008000f00 */
[----:B------:R-:W1:Y:S02]  /*24a0*/  SYNCS.PHASECHK.TRANS64.TRYWAIT P0, [UR17+0x90], R0 ;  /* 0x00009000ff0075a7 */ /* 0x000e640008001111 */
[----:B-1----:R-:W-:Y:S05]  /*24b0*/  @!P0 BRA `(.L_x_40) ;  /* 0x0000003800fc8947 */ /* 0x002fea0003800000 */
.L_x_39:
[----:B------:R-:W-:Y:S01]  /*24c0*/  UMOV UR28, URZ ;  /* 0x000000ff001c7c82 */ /* 0x000fe20008000000 */
.L_x_44:
[----:B-1-34-:R-:W-:Y:S05]  /*24d0*/  BRA.U UP0, `(.L_x_41) ;  /* 0x0000000100947547 */ /* 0x01afea000b800000 */
[----:B------:R-:W-:Y:S02]  /*24e0*/  USHF.L.U32 UR25, UR29, 0x5, URZ ;  /* 0x000000051d197899 */ /* 0x000fe400080006ff */
[----:B------:R-:W-:Y:S02]  /*24f0*/  ULEA UR46, UR29, UR24, 0x9 ;  /* 0x000000181d2e7291 */ /* 0x000fe4000f8e48ff */
[----:B------:R-:W-:Y:S02]  /*2500*/  ULEA UR44, UR29, UR20, 0xa ;  /* 0x000000141d2c7291 */ /* 0x000fe4000f8e50ff */
[----:B------:R-:W-:Y:S02]  /*2510*/  ULEA UR13, UR29, UR12, 0x3 ;  /* 0x0000000c1d0d7291 */ /* 0x000fe4000f8e18ff */
[----:B------:R-:W-:Y:S02]  /*2520*/  UIADD3 UR48, UPT, UPT, UR25, UR19, URZ ;  /* 0x0000001319307290 */ /* 0x000fe4000fffe0ff */
[----:B------:R-:W-:Y:S02]  /*2530*/  UIADD3 UR62, UPT, UPT, UR25, UR18, URZ ;  /* 0x00000012193e7290 */ /* 0x000fe4000fffe0ff */
[----:B------:R-:W-:Y:S02]  /*2540*/  UIADD3 UR60, UPT, UPT, UR46, 0x2, URZ ;  /* 0x000000022e3c7890 */ /* 0x000fe4000fffe0ff */
[----:B------:R-:W-:Y:S02]  /*2550*/  UIADD3 UR58, UPT, UPT, UR44, 0x2, URZ ;  /* 0x000000022c3a7890 */ /* 0x000fe4000fffe0ff */
[----:B------:R-:W-:Y:S02]  /*2560*/  UIADD3 UR56, UPT, UPT, UR46, 0x4, URZ ;  /* 0x000000042e387890 */ /* 0x000fe4000fffe0ff */
[----:B------:R-:W-:Y:S02]  /*2570*/  UIADD3 UR54, UPT, UPT, UR44, 0x4, URZ ;  /* 0x000000042c367890 */ /* 0x000fe4000fffe0ff */
[----:B------:R-:W-:Y:S02]  /*2580*/  UIADD3 UR52, UPT, UPT, UR46, 0x6, URZ ;  /* 0x000000062e347890 */ /* 0x000fe4000fffe0ff */
[----:B------:R-:W-:Y:S02]  /*2590*/  UIADD3 UR50, UPT, UPT, UR44, 0x6, URZ ;  /* 0x000000062c327890 */ /* 0x000fe4000fffe0ff */
[----:B------:R-:W-:Y:S01]  /*25a0*/  UIADD3 UR27, UPT, UPT, UR13, 0x40, URZ ;  /* 0x000000400d1b7890 */ /* 0x000fe2000fffe0ff */
[----:B------:R-:W-:Y:S01]  /*25b0*/  UMOV UR47, 0x40004040 ;  /* 0x40004040002f7882 */ /* 0x000fe20000000000 */
        /* <DEDUP_REMOVED lines=9> */
[----:B------:R-:W-:Y:S05]  /*2650*/  @P3 BRA `(.L_x_42) ;  /* 0x0000000000103947 */ /* 0x000fea0003800000 */
[----:B------:R-:W-:Y:S06]  /*2660*/  USHF.L.U32 UR25, UR32, 0x1f, URZ ;  /* 0x0000001f20197899 */ /* 0x000fec00080006ff */
[----:B-1----:R-:W-:Y:S04]  /*2670*/  MOV R0, UR25 ;  /* 0x0000001900007c02 */ /* 0x002fe80008000f00 */
[----:B------:R-:W1:Y:S02]  /*2680*/  SYNCS.PHASECHK.TRANS64.TRYWAIT P0, [UR13], R0 ;  /* 0x00000000ff0075a7 */ /* 0x000e64000800110d */
[----:B-1----:R-:W-:Y:S05]  /*2690*/  @!P0 BRA `(.L_x_43) ;  /* 0x0000003800a48947 */ /* 0x002fea0003800000 */
.L_x_42:
[----:B------:R3:W-:Y:S01]  /*26a0*/  UTCCP.T.S.2CTA.4x32dp128bit tmem[UR35+0x100], gdesc[UR48] ;  /* 0x00010030230079e7 */ /* 0x0007e20009300000 */
[----:B------:R3:W-:Y:S01]  /*26b0*/  UTCCP.T.S.2CTA.4x32dp128bit tmem[UR35+0x110], gdesc[UR62] ;  /* 0x0001103e230079e7 */ /* 0x0007e20009300000 */
[----:B------:R3:W-:Y:S01]  /*26c0*/  UTCQMMA.2CTA gdesc[UR44], gdesc[UR46], tmem[UR16], tmem[UR42], idesc[UR43], tmem[UR10], UP4 ;  /* 0x000a2a2e2c007dea */ /* 0x0007e2000a200310 */
[----:B------:R3:W-:Y:S01]  /*26d0*/  UTCQMMA.2CTA gdesc[UR58], gdesc[UR60], tmem[UR16], tmem[UR40], idesc[UR41], tmem[UR8], UPT ;  /* 0x0008283c3a007dea */ /* 0x0007e2000ba00310 */
[----:B------:R3:W-:Y:S01]  /*26e0*/  UTCQMMA.2CTA gdesc[UR54], gdesc[UR56], tmem[UR16], tmem[UR38], idesc[UR39], tmem[UR6], UPT ;  /* 0x0006263836007dea */ /* 0x0007e2000ba00310 */
[----:B------:R-:W-:Y:S01]  /*26f0*/  UPLOP3.LUT UP4, UPT, UPT, UPT, UPT, 0x80, 0x8 ;  /* 0x000000000008789c */ /* 0x000fe20003f8f070 */
[----:B------:R3:W-:Y:S01]  /*2700*/  UTCQMMA.2CTA gdesc[UR50], gdesc[UR52], tmem[UR16], tmem[UR36], idesc[UR37], tmem[UR4], UPT ;  /* 0x0004243432007dea */ /* 0x0007e2000ba00310 */
[----:B------:R3:W-:Y:S01]  /*2710*/  UTCBAR.2CTA.MULTICAST [UR27], URZ, UR26 ;  /* 0x000000ff1b0073e9 */ /* 0x0007e2000820081a */
[----:B------:R-:W-:Y:S02]  /*2720*/  NOP ;  /* 0x0000000000007918 */ /* 0x000fe40000000000 */
.L_x_41:
[----:B------:R-:W-:Y:S01]  /*2730*/  UIADD3 UR29, UPT, UPT, UR29, 0x1, URZ ;  /* 0x000000011d1d7890 */ /* 0x000fe2000fffe0ff */
[----:B------:R-:W-:Y:S01]  /*2740*/  PLOP3.LUT P3, PT, PT, PT, PT, 0x80, 0x8 ;  /* 0x000000000008781c */ /* 0x000fe20003f6f070 */
[----:B------:R-:W-:Y:S02]  /*2750*/  UISETP.GT.U32.AND UP3, UPT, UR28, 0x1e, UPT ;  /* 0x0000001e1c00788c */ /* 0x000fe4000bf64070 */
[----:B------:R-:W-:Y:S02]  /*2760*/  UISETP.NE.AND UP2, UPT, UR29, 0x8, UPT ;  /* 0x000000081d00788c */ /* 0x000fe4000bf45270 */
[----:B------:R-:W-:Y:S02]  /*2770*/  UISETP.NE.OR UP3, UPT, UR23, URZ, UP3 ;  /* 0x000000ff1700728c */ /* 0x000fe40009f65670 */
[----:B------:R-:W-:Y:S02]  /*2780*/  USEL UR13, URZ, 0x1, UP2 ;  /* 0x00000001ff0d7887 */ /* 0x000fe40009000000 */
[----:B------:R-:W-:Y:S02]  /*2790*/  USEL UR29, UR29, URZ, UP2 ;  /* 0x000000ff1d1d7287 */ /* 0x000fe40009000000 */
[----:B------:R-:W-:Y:S01]  /*27a0*/  ULOP3.LUT UR32, UR32, UR13, URZ, 0x3c, !UPT ;  /* 0x0000000d20207292 */ /* 0x000fe2000f8e3cff */
[----:B------:R-:W-:Y:S01]  /*27b0*/  PLOP3.LUT P0, PT, PT, PT, UP3, 0x80, 0x8 ;  /* 0x000000000008781c */ /* 0x000fe20003f0f038 */
[----:B------:R-:W-:Y:S03]  /*27c0*/  UIADD3 UR28, UPT, UPT, UR28, 0x1, URZ ;  /* 0x000000011c1c7890 */ /* 0x000fe6000fffe0ff */
[----:B------:R-:W-:Y:S02]  /*27d0*/  @!UP3 USHF.L.U32 UR13, UR32, 0x1f, URZ ;  /* 0x0000001f200db899 */ /* 0x000fe400080006ff */
[----:B------:R-:W-:Y:S02]  /*27e0*/  @!UP3 ULEA UR25, UR29, UR12, 0x3 ;  /* 0x0000000c1d19b291 */ /* 0x000fe4000f8e18ff */
[----:B------:R-:W-:Y:S02]  /*27f0*/  UISETP.NE.AND UP2, UPT, UR28, 0x20, UPT ;  /* 0x000000201c00788c */ /* 0x000fe4000bf45270 */
[----:B-1----:R-:W-:Y:S05]  /*2800*/  IMAD.U32 R0, RZ, RZ, UR13 ;  /* 0x0000000dff007e24 */ /* 0x002fea000f8e00ff */
[----:B------:R4:W1:Y:S02]  /*2810*/  @!P0 SYNCS.PHASECHK.TRANS64.TRYWAIT P3, [UR25], R0 ;  /* 0x00000000ff0085a7 */ /* 0x0008640008061119 */
[----:B------:R-:W-:Y:S05]  /*2820*/  BRA.U UP2, `(.L_x_44) ;  /* 0xfffffffd02287547 */ /* 0x000fea000b83ffff */
[----:B------:R-:W-:Y:S01]  /*2830*/  UIADD3 UR33, UPT, UPT, UR33, 0x1, URZ ;  /* 0x0000000121217890 */ /* 0x000fe2000fffe0ff */
[----:B------:R-:W-:Y:S01]  /*2840*/  PLOP3.LUT P0, PT, PT, PT, UP1, 0x80, 0x8 ;  /* 0x000000000008781c */ /* 0x000fe20003f0f018 */
[----:B------:R-:W-:Y:S01]  /*2850*/  IMAD.U32 R3, R4, -0x80000000, RZ ;  /* 0x8000000004037824 */ /* 0x000fe200078e00ff */
[----:B------:R-:W-:Y:S01]  /*2860*/  LEA R2, R5, UR12, 0x3 ;  /* 0x0000000c05027c11 */ /* 0x000fe2000f8e18ff */
[----:B------:R-:W-:-:S04]  /*2870*/  UISETP.NE.AND UP2, UPT, UR33, 0x2, UPT ;  /* 0x000000022100788c */ /* 0x000fc8000bf45270 */
[----:B------:R-:W-:Y:S02]  /*2880*/  USEL UR13, URZ, 0x1, UP2 ;  /* 0x00000001ff0d7887 */ /* 0x000fe40009000000 */
[----:B------:R-:W-:Y:S02]  /*2890*/  USEL UR33, UR33, URZ, UP2 ;  /* 0x000000ff21217287 */ /* 0x000fe40009000000 */
[----:B------:R-:W-:Y:S02]  /*28a0*/  ULOP3.LUT UR34, UR34, UR13, URZ, 0x3c, !UPT ;  /* 0x0000000d22227292 */ /* 0x000fe4000f8e3cff */
[----:B---3--:R-:W-:Y:S02]  /*28b0*/  @!UP1 ULEA UR16, UR33, UR12, 0x3 ;  /* 0x0000000c21109291 */ /* 0x008fe4000f8e18ff */
[----:B------:R-:W-:-:S06]  /*28c0*/  @!UP1 USHF.L.U32 UR13, UR34, 0x1f, URZ ;  /* 0x0000001f220d9899 */ /* 0x000fcc00080006ff */
[----:B----4-:R-:W-:Y:S01]  /*28d0*/  IMAD.U32 R0, RZ, RZ, UR13 ;  /* 0x0000000dff007e24 */ /* 0x010fe2000f8e00ff */
[----:B------:R-:W-:Y:S06]  /*28e0*/  BRA.U UP1, `(.L_x_45) ;  /* 0x0000000101107547 */ /* 0x000fec000b800000 */
[----:B------:R-:W-:Y:S01]  /*28f0*/  UIADD3 UR17, UPT, UPT, UR17, 0x80, URZ ;  /* 0x0000008011117890 */ /* 0x000fe2000fffe0ff */
[----:B------:R-:W-:-:S08]  /*2900*/  UMOV UR13, 0x3 ;  /* 0x00000003000d7882 */ /* 0x000fd00000000000 */
[----:B------:R3:W-:Y:S01]  /*2910*/  UTCBAR.2CTA.MULTICAST [UR17], URZ, UR13 ;  /* 0x000000ff110073e9 */ /* 0x0007e2000820080d */
[----:B------:R-:W-:Y:S02]  /*2920*/  NOP ;  /* 0x0000000000007918 */ /* 0x000fe40000000000 */
.L_x_45:
[----:B------:R4:W-:Y:S01]  /*2930*/  @!P0 SYNCS.PHASECHK.TRANS64.TRYWAIT PT, [UR16+0x90], R0 ;  /* 0x00009000ff0085a7 */ /* 0x0009e200080e1110 */
[----:B------:R-:W5:Y:S02]  /*2940*/  SYNCS.PHASECHK.TRANS64.TRYWAIT P0, [R2+URZ+0xa0], R3 ;  /* 0x0000a003020075a7 */ /* 0x000f6400080011ff */
[----:B----45:R-:W-:Y:S05]  /*2950*/  @!P0 BRA `(.L_x_46) ;  /* 0x0000003800148947 */ /* 0x030fea0003800000 */
.L_x_104:
[C---:B------:R-:W-:Y:S01]  /*2960*/  LEA R0, R5.reuse, UR12, 0x4 ;  /* 0x0000000c05007c11 */ /* 0x040fe2000f8e20ff */
[----:B------:R-:W-:Y:S02]  /*2970*/  VIADD R5, R5, 0x1 ;  /* 0x0000000105057836 */ /* 0x000fe40000000000 */
[----:B------:R-:W-:-:S03]  /*2980*/  IMAD.MOV.U32 R3, RZ, RZ, 0x1 ;  /* 0x00000001ff037424 */ /* 0x000fc600078e00ff */
[----:B------:R-:W5:Y:S01]  /*2990*/  LDS R0, [R0+0x3841c] ;  /* 0x03841c0000007984 */ /* 0x000f620000000800 */
[C---:B------:R-:W-:Y:S01]  /*29a0*/  ISETP.NE.AND P1, PT, R5.reuse, 0x2, PT ;  /* 0x000000020500780c */ /* 0x040fe20003f25270 */
[----:B------:R3:W-:Y:S06]  /*29b0*/  MEMBAR.ALL.CTA ;  /* 0x0000000000007992 */ /* 0x0007ec0000008000 */
[----:B---3--:R-:W3:Y:S01]  /*29c0*/  FENCE.VIEW.ASYNC.S ;  /* 0x00000000000073c6 */ /* 0x008ee20000000000 */
[----:B------:R-:W-:Y:S01]  /*29d0*/  SEL R5, R5, RZ, P1 ;  /* 0x000000ff05057207 */ /* 0x000fe20000800000 */
[----:B---3--:R3:W-:Y:S01]  /*29e0*/  SYNCS.ARRIVE.TRANS64.ART0 RZ, [R2+URZ+0xb0], R3 ;  /* 0x0000b00302ff79a7 */ /* 0x0087e200085000ff */
[----:B-----5:R-:W-:-:S02]  /*29f0*/  ISETP.NE.AND P0, PT, R0, 0x1, PT ;  /* 0x000000010000780c */ /* 0x020fc40003f05270 */
[----:B---3--:R-:W-:-:S04]  /*2a00*/  SEL R3, RZ, 0x1, P1 ;  /* 0x00000001ff037807 */ /* 0x008fc80000800000 */
[----:B------:R-:W-:-:S07]  /*2a10*/  LOP3.LUT R4, R4, R3, RZ, 0x3c, !PT ;  /* 0x0000000304047212 */ /* 0x000fce00078e3cff */
[----:B------:R-:W-:Y:S05]  /*2a20*/  @!P0 BRA `(.L_x_47) ;  /* 0xfffffff800588947 */ /* 0x000fea000383ffff */
[----:B------:R-:W-:-:S06]  /*2a30*/  UIADD3 UR33, UPT, UPT, UR33, 0x1, URZ ;  /* 0x0000000121217890 */ /* 0x000fcc000fffe0ff */
[----:B------:R-:W-:Y:S02]  /*2a40*/  MOV R0, UR33 ;  /* 0x0000002100007c02 */ /* 0x000fe40008000f00 */
.L_x_38:
[----:B------:R-:W-:-:S09]  /*2a50*/  UISETP.NE.AND UP0, UPT, UR15, URZ, UPT ;  /* 0x000000ff0f00728c */ /* 0x000fd2000bf05270 */
[----:B------:R-:W-:Y:S05]  /*2a60*/  BRA.U UP0, `(.L_x_48) ;  /* 0x0000000100787547 */ /* 0x000fea000b800000 */
[----:B------:R-:W-:-:S04]  /*2a70*/  ISETP.NE.AND P0, PT, R0, 0x2, PT ;  /* 0x000000020000780c */ /* 0x000fc80003f05270 */
[----:B----4-:R-:W-:Y:S02]  /*2a80*/  SEL R2, RZ, 0x1, P0 ;  /* 0x00000001ff027807 */ /* 0x010fe40000000000 */
[----:B------:R-:W-:Y:S02]  /*2a90*/  SEL R0, R0, RZ, P0 ;  /* 0x000000ff00007207 */ /* 0x000fe40000000000 */
[----:B------:R-:W-:Y:S02]  /*2aa0*/  LOP3.LUT R2, R2, UR34, RZ, 0x3c, !PT ;  /* 0x0000002202027c12 */ /* 0x000fe4000f8e3cff */
[----:B------:R-:W-:-:S03]  /*2ab0*/  LEA R0, R0, UR12, 0x3 ;  /* 0x0000000c00007c11 */ /* 0x000fc6000f8e18ff */
[----:B------:R-:W-:-:S04]  /*2ac0*/  IMAD.U32 R2, R2, -0x80000000, RZ ;  /* 0x8000000002027824 */ /* 0x000fc800078e00ff */
[----:B------:R-:W-:-:S04]  /*2ad0*/  IMAD.MOV.U32 R3, RZ, RZ, R2 ;  /* 0x000000ffff037224 */ /* 0x000fc800078e0002 */
[----:B------:R3:W4:Y:S03]  /*2ae0*/  SYNCS.PHASECHK.TRANS64.TRYWAIT P0, [R0+URZ+0x90], R3 ;  /* 0x00009003000075a7 */ /* 0x00072600080011ff */
[----:B----4-:R-:W-:Y:S05]  /*2af0*/  @!P0 NANOSLEEP.SYNCS 0x989680 ;  /* 0x009896800000895d */ /* 0x010fea0003900000 */
[----:B------:R-:W4:Y:S02]  /*2b00*/  @!P0 SYNCS.PHASECHK.TRANS64 P0, [R0+URZ+0x90], R3 ;  /* 0x00009003000085a7 */ /* 0x000f2400080010ff */
[----:B----4-:R-:W-:Y:S05]  /*2b10*/  @P0 BRA `(.L_x_48) ;  /* 0x00000000004c0947 */ /* 0x010fea0003800000 */
.L_x_49:
[----:B----4-:R4:W3:Y:S02]  /*2b20*/  SYNCS.PHASECHK.TRANS64.TRYWAIT P0, [R0+URZ+0x90], R3 ;  /* 0x00009003000075a7 */ /* 0x0108e400080011ff */
[----:B---3--:R-:W-:Y:S05]  /*2b30*/  @!P0 NANOSLEEP.SYNCS 0x989680 ;  /* 0x009896800000895d */ /* 0x008fea0003900000 */
[----:B------:R-:W3:Y:S02]  /*2b40*/  @!P0 SYNCS.PHASECHK.TRANS64 P0, [R0+URZ+0x90], R3 ;  /* 0x00009003000085a7 */ /* 0x000ee400080010ff */
[----:B---3--:R-:W-:Y:S05]  /*2b50*/  @!P0 BRA `(.L_x_49) ;  /* 0xfffffffc00f08947 */ /* 0x008fea000383ffff */
[----:B------:R-:W-:Y:S05]  /*2b60*/  BRA `(.L_x_48) ;  /* 0x0000000000387947 */ /* 0x000fea0003800000 */
.L_x_36:
[----:B------:R-:W-:-:S13]  /*2b70*/  ISETP.NE.AND P0, PT, R65, RZ, PT ;  /* 0x000000ff4100720c */ /* 0x000fda0003f05270 */
[----:B------:R-:W-:Y:S05]  /*2b80*/  @P0 BRA `(.L_x_50) ;  /* 0x00000000002c0947 */ /* 0x000fea0003800000 */
[----:B------:R-:W4:Y:S01]  /*2b90*/  S2UR UR5, SR_CgaCtaId ;  /* 0x00000000000579c3 */ /* 0x000f220000008800 */
[----:B-1----:R-:W-:Y:S01]  /*2ba0*/  UMOV UR6, 0x400 ;  /* 0x0000040000067882 */ /* 0x002fe20000000000 */
[----:B------:R-:W-:Y:S01]  /*2bb0*/  UMOV UR4, 0x20 ;  /* 0x0000002000047882 */ /* 0x000fe20000000000 */
[----:B------:R-:W-:Y:S01]  /*2bc0*/  ELECT P0, URZ, PT ;  /* 0x0000000000ff782f */ /* 0x000fe20003800000 */
[----:B----4-:R-:W-:Y:S02]  /*2bd0*/  ULEA UR5, UR5, UR6, 0x18 ;  /* 0x0000000605057291 */ /* 0x010fe4000f8ec0ff */
[----:B------:R-:W-:-:S04]  /*2be0*/  UIADD3 UR6, UPT, UPT, -UR4, 0x100000, URZ ;  /* 0x0010000004067890 */ /* 0x000fc8000fffe1ff */
[----:B------:R-:W-:Y:S02]  /*2bf0*/  USHF.L.U32 UR7, UR6, 0xb, URZ ;  /* 0x0000000b06077899 */ /* 0x000fe400080006ff */
[----:B------:R-:W-:Y:S01]  /*2c00*/  USHF.L.U32 UR6, UR6, 0x1, URZ ;  /* 0x0000000106067899 */ /* 0x000fe200080006ff */
[----:B------:R-:W1:Y:S11]  /*2c10*/  FENCE.VIEW.ASYNC.S ;  /* 0x00000000000073c6 */ /* 0x000e760000000000 */
[----:B-1----:R4:W1:Y:S02]  /*2c20*/  SYNCS.EXCH.64 URZ, [UR5+0xc0], UR6 ;  /* 0x0000c00605ff75b2 */ /* 0x0028640008000100 */
[----:B----4-:R-:W-:Y:S01]  /*2c30*/  NOP ;  /* 0x0000000000007918 */ /* 0x010fe20000000000 */
.L_x_50:
[----:B------:R-:W-:Y:S01]  /*2c40*/  NOP ;  /* 0x0000000000007918 */ /* 0x000fe20000000000 */
.L_x_48:
[C---:B------:R-:W-:Y:S02]  /*2c50*/  ISETP.NE.AND P0, PT, R65.reuse, RZ, PT ;  /* 0x000000ff4100720c */ /* 0x040fe40003f05270 */
[----:B------:R-:W-:-:S11]  /*2c60*/  ISETP.GT.AND P1, PT, R65, 0x3, PT ;  /* 0x000000034100780c */ /* 0x000fd60003f24270 */
[----:B------:R-:W-:Y:S05]  /*2c70*/  @P0 BRA `(.L_x_51) ;  /* 0x00000000002c0947 */ /* 0x000fea0003800000 */
[----:B------:R-:W5:Y:S01]  /*2c80*/  S2UR UR5, SR_CgaCtaId ;  /* 0x00000000000579c3 */ /* 0x000f620000008800 */
[----:B-1----:R-:W-:Y:S01]  /*2c90*/  UMOV UR6, 0x400 ;  /* 0x0000040000067882 */ /* 0x002fe20000000000 */
[----:B------:R-:W-:Y:S01]  /*2ca0*/  UMOV UR4, 0x20 ;  /* 0x0000002000047882 */ /* 0x000fe20000000000 */
[----:B------:R-:W-:Y:S01]  /*2cb0*/  ELECT P2, URZ, PT ;  /* 0x0000000000ff782f */ /* 0x000fe20003840000 */
[----:B-----5:R-:W-:Y:S02]  /*2cc0*/  ULEA UR5, UR5, UR6, 0x18 ;  /* 0x0000000605057291 */ /* 0x020fe4000f8ec0ff */
[----:B------:R-:W-:-:S04]  /*2cd0*/  UIADD3 UR6, UPT, UPT, -UR4, 0x100000, URZ ;  /* 0x0010000004067890 */ /* 0x000fc8000fffe1ff */
[----:B------:R-:W-:Y:S02]  /*2ce0*/  USHF.L.U32 UR7, UR6, 0xb, URZ ;  /* 0x0000000b06077899 */ /* 0x000fe400080006ff */
[----:B------:R-:W-:Y:S01]  /*2cf0*/  USHF.L.U32 UR6, UR6, 0x1, URZ ;  /* 0x0000000106067899 */ /* 0x000fe200080006ff */
[----:B------:R-:W1:Y:S11]  /*2d00*/  FENCE.VIEW.ASYNC.S ;  /* 0x00000000000073c6 */ /* 0x000e760000000000 */
[----:B-1----:R1:W3:Y:S01]  /*2d10*/  SYNCS.EXCH.64 URZ, [UR5+0xc0], UR6 ;  /* 0x0000c00605ff75b2 */ /* 0x0022e20008000100 */
[----:B------:R-:W-:Y:S01]  /*2d20*/  NOP ;  /* 0x0000000000007918 */ /* 0x000fe20000000000 */
.L_x_51:
[----:B------:R-:W-:Y:S01]  /*2d30*/  NOP ;  /* 0x0000000000007918 */ /* 0x000fe20000000000 */
[----:B------:R-:W-:Y:S01]  /*2d40*/  @P1 NOP ;  /* 0x0000000000001918 */ /* 0x000fe20000000000 */
[----:B------:R-:W-:Y:S05]  /*2d50*/  @P1 BRA `(.L_x_52) ;  /* 0x0000002c00fc1947 */ /* 0x000fea0003800000 */
[----:B------:R-:W-:Y:S05]  /*2d60*/  @P0 BRA `(.L_x_53) ;  /* 0x00000000002c0947 */ /* 0x000fea0003800000 */
[----:B-1----:R-:W1:Y:S01]  /*2d70*/  S2UR UR5, SR_CgaCtaId ;  /* 0x00000000000579c3 */ /* 0x002e620000008800 */
[----:B------:R-:W-:Y:S01]  /*2d80*/  UMOV UR6, 0x400 ;  /* 0x0000040000067882 */ /* 0x000fe20000000000 */
[----:B------:R-:W-:Y:S01]  /*2d90*/  UMOV UR4, 0x20 ;  /* 0x0000002000047882 */ /* 0x000fe20000000000 */
[----:B------:R-:W-:Y:S01]  /*2da0*/  ELECT P1, URZ, PT ;  /* 0x0000000000ff782f */ /* 0x000fe20003820000 */
[----:B-1----:R-:W-:Y:S02]  /*2db0*/  ULEA UR5, UR5, UR6, 0x18 ;  /* 0x0000000605057291 */ /* 0x002fe4000f8ec0ff */
[----:B------:R-:W-:-:S04]  /*2dc0*/  UIADD3 UR6, UPT, UPT, -UR4, 0x100000, URZ ;  /* 0x0010000004067890 */ /* 0x000fc8000fffe1ff */
[----:B------:R-:W-:Y:S02]  /*2dd0*/  USHF.L.U32 UR7, UR6, 0xb, URZ ;  /* 0x0000000b06077899 */ /* 0x000fe400080006ff */
[----:B------:R-:W-:Y:S01]  /*2de0*/  USHF.L.U32 UR6, UR6, 0x1, URZ ;  /* 0x0000000106067899 */ /* 0x000fe200080006ff */
[----:B------:R-:W1:Y:S11]  /*2df0*/  FENCE.VIEW.ASYNC.S ;  /* 0x00000000000073c6 */ /* 0x000e760000000000 */
[----:B-1----:R1:W4:Y:S01]  /*2e00*/  SYNCS.EXCH.64 URZ, [UR5+0xc0], UR6 ;  /* 0x0000c00605ff75b2 */ /* 0x0023220008000100 */
[----:B------:R-:W-:Y:S01]  /*2e10*/  NOP ;  /* 0x0000000000007918 */ /* 0x000fe20000000000 */
.L_x_53:
[----:B------:R-:W-:Y:S01]  /*2e20*/  NOP ;  /* 0x0000000000007918 */ /* 0x000fe20000000000 */
[----:B------:R-:W-:Y:S05]  /*2e30*/  @P0 BRA `(.L_x_54) ;  /* 0x00000004008c0947 */ /* 0x000fea0003800000 */
[----:B------:R-:W5:Y:S01]  /*2e40*/  S2R R5, SR_CgaCtaId ;  /* 0x0000000000057919 */ /* 0x000f620000008800 */
[----:B-1-34-:R-:W-:Y:S01]  /*2e50*/  NOP ;  /* 0x0000000000007918 */ /* 0x01afe20000000000 */
[----:B------:R-:W-:Y:S02]  /*2e60*/  MOV R0, 0x40 ;  /* 0x0000004000007802 */ /* 0x000fe40000000f00 */
[----:B------:R-:W-:Y:S02]  /*2e70*/  MOV R4, 0x400 ;  /* 0x0000040000047802 */ /* 0x000fe40000000f00 */
[C---:B-----5:R-:W-:Y:S02]  /*2e80*/  LEA R0, R5.reuse, R0, 0x18 ;  /* 0x0000000005007211 */ /* 0x060fe400078ec0ff */
[----:B------:R-:W-:-:S04]  /*2e90*/  LEA R4, R5, R4, 0x18 ;  /* 0x0000000405047211 */ /* 0x000fc800078ec0ff */
[----:B------:R-:W1:Y:S02]  /*2ea0*/  LDS.U8 R0, [R0] ;  /* 0x0000000000007984 */ /* 0x000e640000000000 */
[----:B-1----:R-:W-:-:S13]  /*2eb0*/  ISETP.NE.AND P0, PT, R0, RZ, PT ;  /* 0x000000ff0000720c */ /* 0x002fda0003f05270 */
[----:B------:R-:W-:Y:S05]  /*2ec0*/  @P0 BRA `(.L_x_55) ;  /* 0x0000000400500947 */ /* 0x000fea0003800000 */
[C---:B------:R-:W-:Y:S02]  /*2ed0*/  LOP3.LUT R0, R5.reuse, 0x1, RZ, 0xc0, !PT ;  /* 0x0000000105007812 */ /* 0x040fe400078ec0ff */
[----:B------:R-:W-:Y:S02]  /*2ee0*/  LOP3.LUT R10, R5, 0x1, RZ, 0x3c, !PT ;  /* 0x00000001050a7812 */ /* 0x000fe400078e3cff */
[----:B------:R-:W-:-:S13]  /*2ef0*/  ISETP.NE.U32.AND P1, PT, R0, 0x1, PT ;  /* 0x000000010000780c */ /* 0x000fda0003f25070 */
[----:B------:R-:W-:Y:S05]  /*2f00*/  @!P1 BRA `(.L_x_56) ;  /* 0x0000000000c49947 */ /* 0x000fea0003800000 */
[----:B------:R-:W-:Y:S01]  /*2f10*/  ELECT P0, URZ, PT ;  /* 0x0000000000ff782f */ /* 0x000fe20003800000 */
[----:B------:R-:W-:-:S12]  /*2f20*/  BSSY B0, `(.L_x_56) ;  /* 0x000002f000007945 */ /* 0x000fd80003800000 */
[----:B------:R-:W-:Y:S05]  /*2f30*/  @!P0 BRA `(.L_x_57) ;  /* 0x0000000000b48947 */ /* 0x000fea0003800000 */
[----:B------:R-:W-:-:S05]  /*2f40*/  UMOV UR4, 0x10 ;  /* 0x0000001000047882 */ /* 0x000fca0000000000 */
[----:B------:R-:W-:Y:S04]  /*2f50*/  DEPBAR.LE SB1, 0x36 ;  /* 0x00009d800000791a */ /* 0x000fe80000000000 */
[----:B------:R-:W1:Y:S02]  /*2f60*/  UTCATOMSWS.2CTA.FIND_AND_SET.ALIGN UP0, UR4, UR4 ;  /* 0x00000004000475e3 */ /* 0x000e640008200800 */
[----:B-1----:R-:W-:Y:S01]  /*2f70*/  PLOP3.LUT P0, PT, PT, PT, UP0, 0x80, 0x8 ;  /* 0x000000000008781c */ /* 0x002fe20003f0f008 */
[----:B------:R-:W-:-:S03]  /*2f80*/  IMAD.U32 R13, RZ, RZ, UR4 ;  /* 0x00000004ff0d7e24 */ /* 0x000fc6000f8e00ff */
[----:B------:R-:W-:-:S04]  /*2f90*/  SEL R0, RZ, 0xffffffff, !P0 ;  /* 0xffffffffff007807 */ /* 0x000fc80004000000 */
[----:B------:R-:W-:-:S13]  /*2fa0*/  ISETP.NE.AND P0, PT, R0, RZ, PT ;  /* 0x000000ff0000720c */ /* 0x000fda0003f05270 */
[----:B------:R-:W-:Y:S05]  /*2fb0*/  @P0 BRA `(.L_x_58) ;  /* 0x0000000000240947 */ /* 0x000fea0003800000 */
.L_x_59:
[----:B------:R-:W-:Y:S05]  /*2fc0*/  NANOSLEEP 0x64 ;  /* 0x000000640000795d */ /* 0x000fea0003800000 */
[----:B------:R-:W-:-:S05]  /*2fd0*/  UMOV UR4, 0x10 ;  /* 0x0000001000047882 */ /* 0x000fca0000000000 */
[----:B------:R-:W-:Y:S04]  /*2fe0*/  DEPBAR.LE SB1, 0x36 ;  /* 0x00009d800000791a */ /* 0x000fe80000000000 */
[----:B------:R-:W1:Y:S02]  /*2ff0*/  UTCATOMSWS.2CTA.FIND_AND_SET.ALIGN UP0, UR4, UR4 ;  /* 0x00000004000475e3 */ /* 0x000e640008200800 */
[----:B-1----:R-:W-:Y:S01]  /*3000*/  PLOP3.LUT P0, PT, PT, PT, UP0, 0x80, 0x8 ;  /* 0x000000000008781c */ /* 0x002fe20003f0f008 */
[----:B------:R-:W-:-:S03]  /*3010*/  IMAD.U32 R13, RZ, RZ, UR4 ;  /* 0x00000004ff0d7e24 */ /* 0x000fc6000f8e00ff */
[----:B------:R-:W-:-:S04]  /*3020*/  SEL R0, RZ, 0xffffffff, !P0 ;  /* 0xffffffffff007807 */ /* 0x000fc80004000000 */
[----:B------:R-:W-:-:S13]  /*3030*/  ISETP.NE.AND P0, PT, R0, RZ, PT ;  /* 0x000000ff0000720c */ /* 0x000fda0003f05270 */
[----:B------:R-:W-:Y:S05]  /*3040*/  @!P0 BRA `(.L_x_59) ;  /* 0xfffffffc00dc8947 */ /* 0x000fea000383ffff */
.L_x_58:
[----:B------:R-:W-:Y:S01]  /*3050*/  MOV R0, 0x60 ;  /* 0x0000006000007802 */ /* 0x000fe20000000f00 */
[----:B------:R-:W-:Y:S02]  /*3060*/  VIADD R7, R4, 0xc8 ;  /* 0x000000c804077836 */ /* 0x000fe40000000000 */
[----:B------:R-:W-:Y:S01]  /*3070*/  IMAD.MOV.U32 R8, RZ, RZ, 0x4 ;  /* 0x00000004ff087424 */ /* 0x000fe200078e00ff */
[----:B------:R-:W-:Y:S02]  /*3080*/  LEA R11, R5, R0, 0x18 ;  /* 0x00000000050b7211 */ /* 0x000fe400078ec0ff */
[----:B------:R-:W-:-:S03]  /*3090*/  MOV R0, 0x58 ;  /* 0x0000005800007802 */ /* 0x000fc60000000f00 */
[----:B------:R-:W1:Y:S01]  /*30a0*/  LDS R14, [R11] ;  /* 0x000000000b0e7984 */ /* 0x000e620000000800 */
[----:B------:R-:W-:Y:S01]  /*30b0*/  LEA R3, R5, R0, 0x18 ;  /* 0x0000000005037211 */ /* 0x000fe200078ec0ff */
[----:B-1----:R-:W-:-:S04]  /*30c0*/  IMAD.U32 R14, R14, -0x80000000, RZ ;  /* 0x800000000e0e7824 */ /* 0x002fc800078e00ff */
[----:B------:R-:W1:Y:S02]  /*30d0*/  SYNCS.PHASECHK.TRANS64.TRYWAIT P0, [R3+URZ], R14 ;  /* 0x0000000e030075a7 */ /* 0x000e6400080011ff */
[----:B-1----:R-:W-:Y:S05]  /*30e0*/  @P0 BRA `(.L_x_60) ;  /* 0x0000000000080947 */ /* 0x002fea0003800000 */
[----:B------:R-:W1:Y:S02]  /*30f0*/  SYNCS.PHASECHK.TRANS64.TRYWAIT P0, [R3+URZ], R14 ;  /* 0x0000000e030075a7 */ /* 0x000e6400080011ff */
[----:B-1----:R-:W-:Y:S05]  /*3100*/  @!P0 BRA `(.L_x_61) ;  /* 0x0000003000448947 */ /* 0x002fea0003800000 */
.L_x_60:
[C---:B-1----:R-:W-:Y:S01]  /*3110*/  PRMT R3, R10.reuse, 0x654, R3 ;  /* 0x000006540a037816 */ /* 0x042fe20000000003 */
[C---:B------:R-:W-:Y:S01]  /*3120*/  IMAD.SHL.U32 R9, R13.reuse, 0x20, RZ ;  /* 0x000000200d097824 */ /* 0x040fe200078e00ff */
[----:B------:R-:W-:Y:S01]  /*3130*/  PRMT R2, R10, 0x654, R7 ;  /* 0x000006540a027816 */ /* 0x000fe20000000007 */
[----:B------:R-:W-:Y:S01]  /*3140*/  IMAD.MOV.U32 R6, RZ, RZ, 0xffff ;  /* 0x0000ffffff067424 */ /* 0x000fe200078e00ff */
[----:B------:R1:W-:Y:S01]  /*3150*/  SYNCS.ARRIVE.TRANS64.RED RZ, [R3+URZ], R8 ;  /* 0x0000000803ff79a7 */ /* 0x0003e200080004ff */
[----:B------:R-:W-:Y:S01]  /*3160*/  IMAD.MOV.U32 R0, RZ, RZ, 0x1 ;  /* 0x00000001ff007424 */ /* 0x000fe200078e00ff */
[----:B------:R3:W-:Y:S01]  /*3170*/  STS [R4+0xc8], R9 ;  /* 0x0000c80904007388 */ /* 0x0007e20000000800 */
[----:B------:R-:W-:Y:S01]  /*3180*/  VIADD R7, R13, 0x10 ;  /* 0x000000100d077836 */ /* 0x000fe20000000000 */
[----:B------:R-:W-:Y:S02]  /*3190*/  SHF.L.U32 R6, R6, R13, RZ ;  /* 0x0000000d06067219 */ /* 0x000fe400000006ff */
[----:B------:R3:W-:Y:S02]  /*31a0*/  STAS [R2.64], R13 ;  /* 0x0000000d02007dbd */ /* 0x0007e4000c0008ff */
[----:B------:R-:W-:-:S04]  /*31b0*/  SHF.L.U32 R7, R0, R7, RZ ;  /* 0x0000000700077219 */ /* 0x000fc800000006ff */
[----:B------:R-:W-:Y:S02]  /*31c0*/  LOP3.LUT R6, R7, R6, RZ, 0xfc, !PT ;  /* 0x0000000607067212 */ /* 0x000fe400078efcff */
[----:B-1----:R-:W-:-:S04]  /*31d0*/  MOV R8, 0x50 ;  /* 0x0000005000087802 */ /* 0x002fc80000000f00 */
[----:B------:R-:W-:-:S05]  /*31e0*/  LEA R7, R5, R8, 0x18 ;  /* 0x0000000805077211 */ /* 0x000fca00078ec0ff */
[----:B------:R3:W-:Y:S04]  /*31f0*/  ATOMS.OR RZ, [R7], R6 ;  /* 0x0000000607ff738c */ /* 0x0007e80003000000 */
[----:B------:R3:W-:Y:S02]  /*3200*/  ATOMS.XOR RZ, [R11], R0 ;  /* 0x000000000bff738c */ /* 0x0007e40003800000 */
.L_x_57:
[----:B--2---:R-:W-:Y:S05]  /*3210*/  BSYNC B0 ;  /* 0x0000000000007941 */ /* 0x004fea0003800000 */
.L_x_56:
[----:B------:R-:W-:Y:S05]  /*3220*/  @P1 BRA `(.L_x_62) ;  /* 0x0000000000881947 */ /* 0x000fea0003800000 */
[----:B------:R-:W-:Y:S05]  /*3230*/  WARPSYNC.ALL ;  /* 0x0000000000007948 */ /* 0x000fea0003800000 */
[----:B------:R-:W-:Y:S01]  /*3240*/  NOP ;  /* 0x0000000000007918 */ /* 0x000fe20000000000 */
[----:B------:R-:W-:-:S13]  /*3250*/  ELECT P0, URZ, PT ;  /* 0x0000000000ff782f */ /* 0x000fda0003800000 */
[----:B------:R-:W-:Y:S05]  /*3260*/  @!P0 BRA `(.L_x_62) ;  /* 0x0000000000788947 */ /* 0x000fea0003800000 */
[----:B---3--:R-:W-:Y:S02]  /*3270*/  MOV R0, 0x60 ;  /* 0x0000006000007802 */ /* 0x008fe40000000f00 */
[----:B------:R-:W-:Y:S02]  /*3280*/  MOV R2, 0x58 ;  /* 0x0000005800027802 */ /* 0x000fe40000000f00 */
[C---:B------:R-:W-:Y:S02]  /*3290*/  LEA R7, R5.reuse, R0, 0x18 ;  /* 0x0000000005077211 */ /* 0x040fe400078ec0ff */
[----:B------:R-:W-:-:S03]  /*32a0*/  LEA R3, R5, R2, 0x18 ;  /* 0x0000000205037211 */ /* 0x000fc600078ec0ff */
[----:B------:R-:W1:Y:S02]  /*32b0*/  LDS R0, [R7] ;  /* 0x0000000007007984 */ /* 0x000e640000000800 */
[----:B-1----:R-:W-:-:S04]  /*32c0*/  IMAD.U32 R8, R0, -0x80000000, RZ ;  /* 0x8000000000087824 */ /* 0x002fc800078e00ff */
[----:B------:R-:W1:Y:S02]  /*32d0*/  SYNCS.PHASECHK.TRANS64.TRYWAIT P0, [R3+URZ], R8 ;  /* 0x00000008030075a7 */ /* 0x000e6400080011ff */
[----:B-1----:R-:W-:Y:S05]  /*32e0*/  @P0 BRA `(.L_x_63) ;  /* 0x0000000000080947 */ /* 0x002fea0003800000 */
[----:B------:R-:W1:Y:S02]  /*32f0*/  SYNCS.PHASECHK.TRANS64.TRYWAIT P0, [R3+URZ], R8 ;  /* 0x00000008030075a7 */ /* 0x000e6400080011ff */
[----:B-1----:R-:W-:Y:S05]  /*3300*/  @!P0 BRA `(.L_x_64) ;  /* 0x0000002c00dc8947 */ /* 0x002fea0003800000 */
.L_x_63:
[----:B------:R-:W3:Y:S01]  /*3310*/  LDS R13, [R4+0xc8] ;  /* 0x0000c800040d7984 */ /* 0x000ee20000000800 */
[----:B------:R-:W-:Y:S01]  /*3320*/  IMAD.MOV.U32 R2, RZ, RZ, 0xffff ;  /* 0x0000ffffff027424 */ /* 0x000fe200078e00ff */
[----:B-1----:R-:W-:Y:S01]  /*3330*/  PRMT R3, R10, 0x654, R3 ;  /* 0x000006540a037816 */ /* 0x002fe20000000003 */
[----:B------:R-:W-:Y:S02]  /*3340*/  IMAD.MOV.U32 R0, RZ, RZ, 0x1 ;  /* 0x00000001ff007424 */ /* 0x000fe400078e00ff */
[C---:B---3--:R-:W-:Y:S01]  /*3350*/  IMAD.SHL.U32 R11, R13.reuse, 0x20, RZ ;  /* 0x000000200d0b7824 */ /* 0x048fe200078e00ff */
[----:B------:R-:W-:Y:S01]  /*3360*/  SHF.L.U32 R2, R2, R13, RZ ;  /* 0x0000000d02027219 */ /* 0x000fe200000006ff */
[----:B------:R-:W-:-:S03]  /*3370*/  VIADD R9, R13, 0x10 ;  /* 0x000000100d097836 */ /* 0x000fc60000000000 */
[----:B------:R1:W-:Y:S01]  /*3380*/  STS [R4+0xc8], R11 ;  /* 0x0000c80b04007388 */ /* 0x0003e20000000800 */
[----:B------:R-:W-:Y:S02]  /*3390*/  MOV R6, 0x50 ;  /* 0x0000005000067802 */ /* 0x000fe40000000f00 */
[----:B------:R-:W-:Y:S02]  /*33a0*/  SHF.L.U32 R9, R0, R9, RZ ;  /* 0x0000000900097219 */ /* 0x000fe400000006ff */
[----:B------:R-:W-:Y:S02]  /*33b0*/  LEA R5, R5, R6, 0x18 ;  /* 0x0000000605057211 */ /* 0x000fe400078ec0ff */
[----:B------:R-:W-:-:S05]  /*33c0*/  LOP3.LUT R2, R9, R2, RZ, 0xfc, !PT ;  /* 0x0000000209027212 */ /* 0x000fca00078efcff */
[----:B------:R1:W-:Y:S01]  /*33d0*/  ATOMS.OR RZ, [R5], R2 ;  /* 0x0000000205ff738c */ /* 0x0003e20003000000 */
[----:B------:R1:W-:Y:S03]  /*33e0*/  SYNCS.ARRIVE.TRANS64.RED.A1T0 RZ, [R3+URZ], RZ ;  /* 0x000000ff03ff79a7 */ /* 0x0003e600081004ff */
[----:B------:R1:W-:Y:S01]  /*33f0*/  ATOMS.XOR RZ, [R7], R0 ;  /* 0x0000000007ff738c */ /* 0x0003e20003800000 */
[----:B------:R-:W-:Y:S05]  /*3400*/  BRA `(.L_x_62) ;  /* 0x0000000000107947 */ /* 0x000fea0003800000 */
.L_x_55:
[----:B------:R-:W-:Y:S02]  /*3410*/  MOV R3, 0xffffffff ;  /* 0xffffffff00037802 */ /* 0x000fe40000000f00 */
[----:B------:R-:W-:-:S03]  /*3420*/  MOV R2, 0x3450 ;  /* 0x0000345000027802 */ /* 0x000fc60000000f00 */
[----:B------:R1:W-:Y:S04]  /*3430*/  STS [R4+0xc8], R3 ;  /* 0x0000c80304007388 */ /* 0x0003e80000000800 */
[----:B-12---:R-:W-:Y:S05]  /*3440*/  CALL.REL.NOINC `($__internal_1_$__cuda_sm10x_tcgen05_guardrail_trap_phase_invalid_during_alloc) ;  /* 0x0000003000087944 */ /* 0x006fea0003c00000 */
.L_x_62:
[----:B------:R-:W-:Y:S05]  /*3450*/  WARPSYNC.ALL ;  /* 0x0000000000007948 */ /* 0x000fea0003800000 */
[----:B------:R-:W-:Y:S01]  /*3460*/  NOP ;  /* 0x0000000000007918 */ /* 0x000fe20000000000 */
.L_x_54:
[----:B------:R-:W5:Y:S08]  /*3470*/  S2UR UR4, SR_CgaCtaId ;  /* 0x00000000000479c3 */ /* 0x000f700000008800 */
[----:B-1-34-:R-:W-:Y:S01]  /*3480*/  BAR.SYNC.DEFER_BLOCKING 0x3, 0xa0 ;  /* 0x00c2800000007b1d */ /* 0x01afe20000010000 */
[----:B------:R-:W-:Y:S01]  /*3490*/  MOV R3, 0x400 ;  /* 0x0000040000037802 */ /* 0x000fe20000000f00 */
[----:B-----5:R-:W-:-:S05]  /*34a0*/  IMAD.U32 R2, RZ, RZ, UR4 ;  /* 0x00000004ff027e24 */ /* 0x020fca000f8e00ff */
[----:B------:R-:W-:-:S05]  /*34b0*/  LEA R3, R2, R3, 0x18 ;  /* 0x0000000302037211 */ /* 0x000fca00078ec0ff */
[----:B------:R1:W3:Y:S01]  /*34c0*/  LDS R63, [R3+0xc8] ;  /* 0x0000c800033f7984 */ /* 0x0002e20000000800 */
[----:B------:R-:W4:Y:S02]  /*34d0*/  SYNCS.PHASECHK.TRANS64.TRYWAIT P0, [R3+URZ+0xa0], RZ ;  /* 0x0000a0ff030075a7 */ /* 0x000f2400080011ff */
[----:B-1-34-:R-:W-:Y:S05]  /*34e0*/  @!P0 BRA `(.L_x_65) ;  /* 0x0000002c007c8947 */ /* 0x01afea0003800000 */
.L_x_107:
[----:B------:R-:W3:Y:S01]  /*34f0*/  LDS.128 R52, [R3+0x38410] ;  /* 0x0384100003347984 */ /* 0x000ee20000000c00 */
[----:B------:R-:W-:Y:S01]  /*3500*/  HFMA2 R0, -RZ, RZ, 0, 5.9604644775390625e-08 ;  /* 0x00000001ff007431 */ /* 0x000fe200000001ff */
[----:B------:R4:W-:Y:S06]  /*3510*/  MEMBAR.ALL.CTA ;  /* 0x0000000000007992 */ /* 0x0009ec0000008000 */
[----:B----4-:R-:W4:Y:S02]  /*3520*/  FENCE.VIEW.ASYNC.S ;  /* 0x00000000000073c6 */ /* 0x010f240000000000 */
[----:B----4-:R4:W-:Y:S01]  /*3530*/  SYNCS.ARRIVE.TRANS64.ART0 RZ, [R3+URZ+0xb0], R0 ;  /* 0x0000b00003ff79a7 */ /* 0x0109e200085000ff */
[----:B---3--:R-:W-:-:S13]  /*3540*/  ISETP.NE.AND P0, PT, R55, 0x1, PT ;  /* 0x000000013700780c */ /* 0x008fda0003f05270 */
[----:B----4-:R-:W-:Y:S05]  /*3550*/  @P0 BRA `(.L_x_66) ;  /* 0x0000002000c40947 */ /* 0x010fea0003800000 */
[C---:B------:R-:W-:Y:S01]  /*3560*/  ISETP.NE.AND P0, PT, R2.reuse, UR22, PT ;  /* 0x0000001602007c0c */ /* 0x040fe2000bf05270 */
[----:B------:R-:W3:Y:S01]  /*3570*/  S2R R58, SR_LANEID ;  /* 0x00000000003a7919 */ /* 0x000ee20000000000 */
[----:B------:R-:W4:Y:S01]  /*3580*/  S2UR UR7, SR_CgaCtaId ;  /* 0x00000000000779c3 */ /* 0x000f220000008800 */
[----:B------:R-:W-:Y:S01]  /*3590*/  USHF.R.U32.HI UR4, URZ, 0x1, UR14 ;  /* 0x00000001ff047899 */ /* 0x000fe2000801160e */
[----:B------:R-:W-:Y:S01]  /*35a0*/  ISETP.LT.AND P0, PT, R2, RZ, P0 ;  /* 0x000000ff0200720c */ /* 0x000fe20000701270 */
[----:B------:R-:W-:Y:S01]  /*35b0*/  USHF.L.U32 UR9, UR21, 0x7, URZ ;  /* 0x0000000715097899 */ /* 0x000fe200080006ff */
[----:B------:R-:W-:Y:S01]  /*35c0*/  MOV R64, 0x1 ;  /* 0x0000000100407802 */ /* 0x000fe20000000f00 */
[----:B------:R-:W-:Y:S01]  /*35d0*/  UIADD3 UR5, UPT, UPT, UR4, -0x1, URZ ;  /* 0xffffffff04057890 */ /* 0x000fe2000fffe0ff */
[----:B------:R-:W-:Y:S01]  /*35e0*/  MOV R61, RZ ;  /* 0x000000ff003d7202 */ /* 0x000fe20000000f00 */
[----:B------:R-:W-:Y:S01]  /*35f0*/  IMAD.MOV.U32 R59, RZ, RZ, RZ ;  /* 0x000000ffff3b7224 */ /* 0x000fe200078e00ff */
[----:B------:R-:W-:Y:S01]  /*3600*/  MOV R62, RZ ;  /* 0x000000ff003e7202 */ /* 0x000fe20000000f00 */
[----:B------:R-:W1:Y:S02]  /*3610*/  LDCU.64 UR10, c[0x0][0x348] ;  /* 0x00006900ff0a77ac */ /* 0x000e640008000a00 */
[----:B------:R-:W-:Y:S01]  /*3620*/  IMAD.U32 R57, RZ, RZ, UR5 ;  /* 0x00000005ff397e24 */ /* 0x000fe2000f8e00ff */
[----:B------:R-:W-:-:S03]  /*3630*/  ULOP3.LUT UR8, UR9, 0x80, URZ, 0xc0, !UPT ;  /* 0x0000008009087892 */ /* 0x000fc6000f8ec0ff */
[----:B------:R-:W-:-:S04]  /*3640*/  @!P0 IMAD R57, RZ, RZ, UR4 ;  /* 0x00000004ff398e24 */ /* 0x000fc8000f8e02ff */
[----:B------:R-:W-:-:S07]  /*3650*/  IMAD.IADD R57, R57, 0x1, R57 ;  /* 0x0000000139397824 */ /* 0x000fce00078e0239 */
.L_x_78:
[----:B---3--:R-:W4:Y:S01]  /*3660*/  LDC.64 R8, c[0x0][0x750] ;  /* 0x0001d400ff087b82 */ /* 0x008f220000000a00 */
[----:B------:R-:W-:-:S05]  /*3670*/  IMAD.SHL.U32 R5, R52, 0x100, RZ ;  /* 0x0000010034057824 */ /* 0x000fca00078e00ff */
[----:B------:R-:W-:Y:S02]  /*3680*/  LEA.HI.SX32 R4, R5, R60, 0x1f ;  /* 0x0000003c05047211 */ /* 0x000fe400078ffaff */
[----:B------:R-:W3:Y:S01]  /*3690*/  LDC.64 R6, c[0x0][0x758] ;  /* 0x0001d600ff067b82 */ /* 0x000ee20000000a00 */
[----:B------:R-:W-:Y:S02]  /*36a0*/  IMAD R55, R62, 0x8, R3 ;  /* 0x000000083e377824 */ /* 0x000fe400078e0203 */
[----:B----4-:R-:W-:-:S05]  /*36b0*/  IMAD.WIDE R8, R54, 0x4, R8 ;  /* 0x0000000436087825 */ /* 0x010fca00078e0208 */
[----:B--2---:R2:W5:Y:S01]  /*36c0*/  LDG.E R67, desc[UR30][R8.64] ;  /* 0x0000001e08437981 */ /* 0x004562000c1e1900 */
[----:B---3--:R-:W-:-:S04]  /*36d0*/  IMAD.WIDE R10, R4, 0x4, R6 ;  /* 0x00000004040a7825 */ /* 0x008fc800078e0206 */
[----:B------:R-:W-:Y:S01]  /*36e0*/  IMAD.U32 R4, R59, -0x80000000, RZ ;  /* 0x800000003b047824 */ /* 0x000fe200078e00ff */
[----:B------:R3:W5:Y:S03]  /*36f0*/  LDG.E R66, desc[UR30][R10.64] ;  /* 0x0000001e0a427981 */ /* 0x000766000c1e1900 */
[----:B------:R-:W4:Y:S01]  /*3700*/  SYNCS.PHASECHK.TRANS64.TRYWAIT P0, [R55+URZ+0x80], R4 ;  /* 0x00008004370075a7 */ /* 0x000f2200080011ff */
[----:B------:R-:W-:-:S04]  /*3710*/  LEA.HI R7, R52, R52, RZ, 0x1 ;  /* 0x0000003434077211 */ /* 0x000fc800078f08ff */
[----:B------:R-:W-:-:S04]  /*3720*/  LOP3.LUT R5, R7, 0xfffffffe, RZ, 0xc0, !PT ;  /* 0xfffffffe07057812 */ /* 0x000fc800078ec0ff */
[----:B------:R-:W-:Y:S01]  /*3730*/  ISETP.NE.AND P1, PT, R52, R5, PT ;  /* 0x000000053400720c */ /* 0x000fe20003f25270 */
[----:B------:R-:W-:Y:S01]  /*3740*/  IMAD.SHL.U32 R5, R60, 0x80, RZ ;  /* 0x000000803c057824 */ /* 0x000fe200078e00ff */
[----:B------:R-:W-:Y:S02]  /*3750*/  SHF.R.U32.HI R6, RZ, 0x5, R60 ;  /* 0x00000005ff067819 */ /* 0x000fe4000001163c */
[----:B------:R-:W-:Y:S02]  /*3760*/  ISETP.LT.AND P1, PT, R52, RZ, P1 ;  /* 0x000000ff3400720c */ /* 0x000fe40000f21270 */
[----:B------:R-:W-:Y:S02]  /*3770*/  LOP3.LUT R5, R5, 0xf80, RZ, 0xc0, !PT ;  /* 0x00000f8005057812 */ /* 0x000fe400078ec0ff */
[----:B------:R-:W-:-:S03]  /*3780*/  SHF.R.U32.HI R7, RZ, 0x1, R7 ;  /* 0x00000001ff077819 */ /* 0x000fc60000011607 */
[----:B--2---:R-:W-:Y:S02]  /*3790*/  IMAD R8, R6, 0x1000, R5 ;  /* 0x0000100006087824 */ /* 0x004fe400078e0205 */
[----:B------:R-:W-:Y:S02]  /*37a0*/  VIADD R75, R7, 0xffffffff ;  /* 0xffffffff074b7836 */ /* 0x000fe40000000000 */
[----:B------:R-:W-:Y:S02]  /*37b0*/  IMAD.IADD R5, R3, 0x1, R8 ;  /* 0x0000000103057824 */ /* 0x000fe400078e0208 */
[----:B------:R-:W-:Y:S02]  /*37c0*/  @!P1 IMAD.MOV R75, RZ, RZ, R7 ;  /* 0x000000ffff4b9224 */ /* 0x000fe400078e0207 */
[C---:B------:R-:W-:Y:S02]  /*37d0*/  VIADD R9, R5.reuse, 0x430 ;  /* 0x0000043005097836 */ /* 0x040fe40000000000 */
[----:B------:R-:W-:-:S02]  /*37e0*/  VIADD R7, R5, 0x410 ;  /* 0x0000041005077836 */ /* 0x000fc40000000000 */
[C---:B------:R-:W-:Y:S01]  /*37f0*/  VIADD R8, R5.reuse, 0x400 ;  /* 0x0000040005087836 */ /* 0x040fe20000000000 */
[----:B------:R-:W-:Y:S02]  /*3800*/  SHF.R.U32.HI R74, RZ, 0x3, R9 ;  /* 0x00000003ff4a7819 */ /* 0x000fe40000011609 */
[----:B------:R-:W-:Y:S02]  /*3810*/  SHF.R.U32.HI R72, RZ, 0x3, R7 ;  /* 0x00000003ff487819 */ /* 0x000fe40000011607 */
[----:B------:R-:W-:Y:S01]  /*3820*/  SHF.R.U32.HI R71, RZ, 0x3, R8 ;  /* 0x00000003ff477819 */ /* 0x000fe20000011608 */
[----:B---3--:R-:W-:Y:S01]  /*3830*/  VIADD R10, R5, 0x420 ;  /* 0x00000420050a7836 */ /* 0x008fe20000000000 */
[----:B------:R-:W-:Y:S01]  /*3840*/  LOP3.LUT R74, R9, 0x70, R74, 0x78, !PT ;  /* 0x00000070094a7812 */ /* 0x000fe200078e784a */
[----:B------:R-:W-:Y:S01]  /*3850*/  VIADD R9, R5, 0x470 ;  /* 0x0000047005097836 */ /* 0x000fe20000000000 */
[----:B------:R-:W-:Y:S01]  /*3860*/  LOP3.LUT R72, R7, 0x70, R72, 0x78, !PT ;  /* 0x0000007007487812 */ /* 0x000fe200078e7848 */
[C---:B------:R-:W-:Y:S01]  /*3870*/  VIADD R7, R5.reuse, 0x450 ;  /* 0x0000045005077836 */ /* 0x040fe20000000000 */
[----:B------:R-:W-:Y:S01]  /*3880*/  LOP3.LUT R71, R8, 0x70, R71, 0x78, !PT ;  /* 0x0000007008477812 */ /* 0x000fe200078e7847 */
[----:B------:R-:W-:-:S02]  /*3890*/  VIADD R8, R5, 0x460 ;  /* 0x0000046005087836 */ /* 0x000fc40000000000 */
[----:B------:R-:W-:Y:S01]  /*38a0*/  VIADD R5, R5, 0x440 ;  /* 0x0000044005057836 */ /* 0x000fe20000000000 */
[----:B------:R-:W-:Y:S02]  /*38b0*/  SHF.R.U32.HI R73, RZ, 0x3, R10 ;  /* 0x00000003ff497819 */ /* 0x000fe4000001160a */
[----:B------:R-:W-:Y:S02]  /*38c0*/  SHF.R.U32.HI R70, RZ, 0x3, R9 ;  /* 0x00000003ff467819 */ /* 0x000fe40000011609 */
[----:B------:R-:W-:Y:S02]  /*38d0*/  SHF.R.U32.HI R69, RZ, 0x3, R8 ;  /* 0x00000003ff457819 */ /* 0x000fe40000011608 */
[----:B------:R-:W-:Y:S02]  /*38e0*/  SHF.R.U32.HI R68, RZ, 0x3, R7 ;  /* 0x00000003ff447819 */ /* 0x000fe40000011607 */
[----:B------:R-:W-:Y:S02]  /*38f0*/  SHF.R.U32.HI R52, RZ, 0x3, R5 ;  /* 0x00000003ff347819 */ /* 0x000fe40000011605 */
[----:B------:R-:W-:-:S02]  /*3900*/  LOP3.LUT R73, R10, 0x70, R73, 0x78, !PT ;  /* 0x000000700a497812 */ /* 0x000fc400078e7849 */
[----:B------:R-:W-:Y:S02]  /*3910*/  LOP3.LUT R70, R9, 0x70, R70, 0x78, !PT ;  /* 0x0000007009467812 */ /* 0x000fe400078e7846 */
[----:B------:R-:W-:Y:S02]  /*3920*/  LOP3.LUT R69, R8, 0x70, R69, 0x78, !PT ;  /* 0x0000007008457812 */ /* 0x000fe400078e7845 */
[----:B------:R-:W-:Y:S02]  /*3930*/  LOP3.LUT R68, R7, 0x70, R68, 0x78, !PT ;  /* 0x0000007007447812 */ /* 0x000fe400078e7844 */
[----:B------:R-:W-:Y:S01]  /*3940*/  LOP3.LUT R52, R5, 0x70, R52, 0x78, !PT ;  /* 0x0000007005347812 */ /* 0x000fe200078e7834 */
[----:B----4-:R-:W-:Y:S06]  /*3950*/  @!P0 BRA `(.L_x_67) ;  /* 0x0000002800748947 */ /* 0x010fec0003800000 */
.L_x_109:
[----:B--2---:R-:W-:Y:S02]  /*3960*/  IMAD R5, R6, 0x200000, R63 ;  /* 0x0020000006057824 */ /* 0x004fe400078e023f */
[----:B------:R-:W-:Y:S02]  /*3970*/  HFMA2 R78, -RZ, RZ, 0, 0 ;  /* 0x00000000ff4e7431 */ /* 0x000fe400000001ff */
[----:B------:R-:W-:Y:S01]  /*3980*/  IMAD.MOV.U32 R56, RZ, RZ, R54 ;  /* 0x000000ffff387224 */ /* 0x000fe200078e0036 */
[----:B------:R-:W-:Y:S01]  /*3990*/  PLOP3.LUT P0, PT, PT, PT, PT, 0x80, 0x8 ;  /* 0x000000000008781c */ /* 0x000fe20003f0f070 */
[----:B------:R-:W-:Y:S01]  /*39a0*/  IMAD.MOV.U32 R76, RZ, RZ, RZ ;  /* 0x000000ffff4c7224 */ /* 0x000fe200078e00ff */
[----:B------:R-:W-:Y:S02]  /*39b0*/  ISETP.NE.AND P2, PT, R65, RZ, PT ;  /* 0x000000ff4100720c */ /* 0x000fe40003f45270 */
[----:B------:R-:W-:Y:S02]  /*39c0*/  LEA R54, R62, R5, 0x7 ;  /* 0x000000053e367211 */ /* 0x000fe400078e38ff */
[----:B------:R-:W-:-:S09]  /*39d0*/  LEA R75, R75, UR8, 0x8 ;  /* 0x000000084b4b7c11 */ /* 0x000fd2000f8e40ff */
.L_x_73:
[----:B------:R-:W-:Y:S01]  /*39e0*/  SHF.L.U32 R77, R78, 0x5, RZ ;  /* 0x000000054e4d7819 */ /* 0x000fe200000006ff */
[----:B------:R-:W-:Y:S05]  /*39f0*/  WARPSYNC.ALL ;  /* 0x0000000000007948 */ /* 0x000fea0003800000 */
[----:B------:R-:W-:Y:S01]  /*3a00*/  NOP ;  /* 0x0000000000007918 */ /* 0x000fe20000000000 */
[----:B-1----:R-:W-:Y:S01]  /*3a10*/  IADD3 R4, PT, PT, R77, R54, RZ ;  /* 0x000000364d047210 */ /* 0x002fe20007ffe0ff */
[----:B------:R-:W-:Y:S01]  /*3a20*/  BSSY.RECONVERGENT B0, `(.L_x_68) ;  /* 0x0000083000007945 */ /* 0x000fe20003800200 */
[----:B------:R-:W-:Y:S02]  /*3a30*/  PLOP3.LUT P3, PT, P0, PT, PT, 0x80, 0x8 ;  /* 0x000000000008781c */ /* 0x000fe4000076f070 */
[----:B------:R-:W-:-:S13]  /*3a40*/  R2UR UR4, R4 ;  /* 0x00000000040472ca */ /* 0x000fda00000e0000 */
[----:B------:R-:W2:Y:S01]  /*3a50*/  LDTM.x32 R12, tmem[UR4+0x20] ;  /* 0x00002004000c79ee */ /* 0x000ea200082c0000 */
[----:B------:R-:W-:Y:S01]  /*3a60*/  R2UR UR4, R4 ;  /* 0x00000000040472ca */ /* 0x000fe200000e0000 */
[C---:B--2--5:R-:W-:Y:S01]  /*3a70*/  FMUL R79, R67.reuse, R12 ;  /* 0x0000000c434f7220 */ /* 0x064fe20000400000 */
[C---:B------:R-:W-:Y:S01]  /*3a80*/  FMUL R80, R67.reuse, R13 ;  /* 0x0000000d43507220 */ /* 0x040fe20000400000 */
        /* <DEDUP_REMOVED lines=23> */
[----:B------:R-:W2:Y:S01]  /*3c00*/  LDTM.x32 R4, tmem[UR4] ;  /* 0x00000004000479ee */ /* 0x000ea200082c0000 */
[C---:B------:R-:W-:Y:S01]  /*3c10*/  FMUL R104, R67.reuse, R37 ;  /* 0x0000002543687220 */ /* 0x040fe20000400000 */
[C---:B------:R-:W-:Y:S01]  /*3c20*/  FMUL R105, R67.reuse, R38 ;  /* 0x0000002643697220 */ /* 0x040fe20000400000 */
[C---:B------:R-:W-:Y:S01]  /*3c30*/  FMUL R106, R67.reuse, R39 ;  /* 0x00000027436a7220 */ /* 0x040fe20000400000 */
[----:B------:R-:W-:Y:S01]  /*3c40*/  F2FP.BF16.F32.PACK_AB R39, R86, R85 ;  /* 0x000000555627723e */ /* 0x000fe200000010ff */
[C---:B------:R-:W-:Y:S01]  /*3c50*/  FMUL R40, R67.reuse, R40 ;  /* 0x0000002843287220 */ /* 0x040fe20000400000 */
[----:B------:R-:W-:Y:S01]  /*3c60*/  F2FP.BF16.F32.PACK_AB R38, R84, R83 ;  /* 0x000000535426723e */ /* 0x000fe200000010ff */
[C---:B------:R-:W-:Y:S01]  /*3c70*/  FMUL R41, R67.reuse, R41 ;  /* 0x0000002943297220 */ /* 0x040fe20000400000 */
[----:B------:R-:W-:Y:S01]  /*3c80*/  F2FP.BF16.F32.PACK_AB R37, R82, R81 ;  /* 0x000000515225723e */ /* 0x000fe200000010ff */
[C---:B------:R-:W-:Y:S01]  /*3c90*/  FMUL R42, R67.reuse, R42 ;  /* 0x0000002a432a7220 */ /* 0x040fe20000400000 */
[----:B------:R-:W-:Y:S01]  /*3ca0*/  F2FP.BF16.F32.PACK_AB R36, R80, R79 ;  /* 0x0000004f5024723e */ /* 0x000fe200000010ff */
[----:B------:R-:W-:Y:S01]  /*3cb0*/  FMUL R43, R67, R43 ;  /* 0x0000002b432b7220 */ /* 0x000fe20000400000 */
[----:B------:R-:W-:-:S02]  /*3cc0*/  F2FP.BF16.F32.PACK_AB R47, R94, R93 ;  /* 0x0000005d5e2f723e */ /* 0x000fc400000010ff */
[----:B------:R-:W-:Y:S01]  /*3cd0*/  F2FP.BF16.F32.PACK_AB R46, R92, R91 ;  /* 0x0000005b5c2e723e */ /* 0x000fe200000010ff */
[----:B------:R3:W-:Y:S01]  /*3ce0*/  STS.128 [R52], R36 ;  /* 0x0000002434007388 */ /* 0x0007e20000000c00 */
[----:B------:R-:W-:Y:S02]  /*3cf0*/  F2FP.BF16.F32.PACK_AB R45, R90, R89 ;  /* 0x000000595a2d723e */ /* 0x000fe400000010ff */
[----:B------:R-:W-:Y:S02]  /*3d00*/  F2FP.BF16.F32.PACK_AB R44, R88, R87 ;  /* 0x00000057582c723e */ /* 0x000fe400000010ff */
[----:B------:R-:W-:Y:S02]  /*3d10*/  F2FP.BF16.F32.PACK_AB R51, R102, R101 ;  /* 0x000000656633723e */ /* 0x000fe400000010ff */
[----:B------:R-:W-:Y:S01]  /*3d20*/  F2FP.BF16.F32.PACK_AB R50, R100, R99 ;  /* 0x000000636432723e */ /* 0x000fe200000010ff */
[----:B------:R4:W-:Y:S01]  /*3d30*/  STS.128 [R68], R44 ;  /* 0x0000002c44007388 */ /* 0x0009e20000000c00 */
[----:B------:R-:W-:Y:S01]  /*3d40*/  F2FP.BF16.F32.PACK_AB R49, R98, R97 ;  /* 0x000000616231723e */ /* 0x000fe200000010ff */
[C---:B--2---:R-:W-:Y:S01]  /*3d50*/  FMUL R107, R67.reuse, R4 ;  /* 0x00000004436b7220 */ /* 0x044fe20000400000 */
[----:B------:R-:W-:Y:S01]  /*3d60*/  F2FP.BF16.F32.PACK_AB R48, R96, R95 ;  /* 0x0000005f6030723e */ /* 0x000fe200000010ff */
[C---:B------:R-:W-:Y:S01]  /*3d70*/  FMUL R108, R67.reuse, R5 ;  /* 0x00000005436c7220 */ /* 0x040fe20000400000 */
[C---:B------:R-:W-:Y:S01]  /*3d80*/  FMUL R109, R67.reuse, R6 ;  /* 0x00000006436d7220 */ /* 0x040fe20000400000 */
[C---:B------:R-:W-:Y:S01]  /*3d90*/  FMUL R110, R67.reuse, R7 ;  /* 0x00000007436e7220 */ /* 0x040fe20000400000 */
[C---:B------:R-:W-:Y:S01]  /*3da0*/  FMUL R111, R67.reuse, R8 ;  /* 0x00000008436f7220 */ /* 0x040fe20000400000 */
[C---:B------:R-:W-:Y:S01]  /*3db0*/  FMUL R112, R67.reuse, R9 ;  /* 0x0000000943707220 */ /* 0x040fe20000400000 */
[C---:B------:R-:W-:Y:S01]  /*3dc0*/  FMUL R113, R67.reuse, R10 ;  /* 0x0000000a43717220 */ /* 0x040fe20000400000 */
[C---:B------:R-:W-:Y:S01]  /*3dd0*/  FMUL R114, R67.reuse, R11 ;  /* 0x0000000b43727220 */ /* 0x040fe20000400000 */
[----:B------:R2:W-:Y:S01]  /*3de0*/  STS.128 [R69], R48 ;  /* 0x0000003045007388 */ /* 0x0005e20000000c00 */
        /* <DEDUP_REMOVED lines=11> */
[C---:B---3--:R-:W-:Y:S01]  /*3ea0*/  FMUL R36, R67.reuse, R12 ;  /* 0x0000000c43247220 */ /* 0x048fe20000400000 */
[C---:B------:R-:W-:Y:S01]  /*3eb0*/  FMUL R37, R67.reuse, R13 ;  /* 0x0000000d43257220 */ /* 0x040fe20000400000 */
[C---:B------:R-:W-:Y:S01]  /*3ec0*/  FMUL R38, R67.reuse, R14 ;  /* 0x0000000e43267220 */ /* 0x040fe20000400000 */
[C---:B------:R-:W-:Y:S01]  /*3ed0*/  FMUL R39, R67.reuse, R15 ;  /* 0x0000000f43277220 */ /* 0x040fe20000400000 */
[----:B------:R-:W-:Y:S01]  /*3ee0*/  FMUL R35, R67, R35 ;  /* 0x0000002343237220 */ /* 0x000fe20000400000 */
[----:B------:R-:W-:-:S02]  /*3ef0*/  F2FP.BF16.F32.PACK_AB R7, R114, R113 ;  /* 0x000000717207723e */ /* 0x000fc400000010ff */
[----:B------:R-:W-:Y:S01]  /*3f00*/  F2FP.BF16.F32.PACK_AB R6, R112, R111 ;  /* 0x0000006f7006723e */ /* 0x000fe200000010ff */
[C---:B----4-:R-:W-:Y:S01]  /*3f10*/  FMUL R44, R67.reuse, R16 ;  /* 0x00000010432c7220 */ /* 0x050fe20000400000 */
[C---:B------:R-:W-:Y:S01]  /*3f20*/  FMUL R45, R67.reuse, R17 ;  /* 0x00000011432d7220 */ /* 0x040fe20000400000 */
[C---:B------:R-:W-:Y:S01]  /*3f30*/  FMUL R46, R67.reuse, R18 ;  /* 0x00000012432e7220 */ /* 0x040fe20000400000 */
[----:B------:R-:W-:Y:S01]  /*3f40*/  FMUL R47, R67, R19 ;  /* 0x00000013432f7220 */ /* 0x000fe20000400000 */
[----:B------:R-:W-:Y:S02]  /*3f50*/  F2FP.BF16.F32.PACK_AB R5, R110, R109 ;  /* 0x0000006d6e05723e */ /* 0x000fe400000010ff */
[----:B------:R-:W-:Y:S02]  /*3f60*/  F2FP.BF16.F32.PACK_AB R4, R108, R107 ;  /* 0x0000006b6c04723e */ /* 0x000fe400000010ff */
[----:B------:R-:W-:Y:S02]  /*3f70*/  F2FP.BF16.F32.PACK_AB R11, R47, R46 ;  /* 0x0000002e2f0b723e */ /* 0x000fe400000010ff */
[----:B------:R-:W-:Y:S01]  /*3f80*/  F2FP.BF16.F32.PACK_AB R10, R45, R44 ;  /* 0x0000002c2d0a723e */ /* 0x000fe200000010ff */
[C---:B--2---:R-:W-:Y:S01]  /*3f90*/  FMUL R48, R67.reuse, R20 ;  /* 0x0000001443307220 */ /* 0x044fe20000400000 */
[C---:B------:R-:W-:Y:S01]  /*3fa0*/  FMUL R49, R67.reuse, R21 ;  /* 0x0000001543317220 */ /* 0x040fe20000400000 */
[C---:B------:R-:W-:Y:S01]  /*3fb0*/  FMUL R50, R67.reuse, R22 ;  /* 0x0000001643327220 */ /* 0x040fe20000400000 */
[----:B------:R-:W-:Y:S01]  /*3fc0*/  FMUL R51, R67, R23 ;  /* 0x0000001743337220 */ /* 0x000fe20000400000 */
[----:B------:R-:W-:-:S02]  /*3fd0*/  F2FP.BF16.F32.PACK_AB R23, R43, R42 ;  /* 0x0000002a2b17723e */ /* 0x000fc400000010ff */
[----:B------:R-:W-:Y:S02]  /*3fe0*/  F2FP.BF16.F32.PACK_AB R22, R41, R40 ;  /* 0x000000282916723e */ /* 0x000fe400000010ff */
[----:B------:R-:W-:Y:S02]  /*3ff0*/  F2FP.BF16.F32.PACK_AB R21, R106, R105 ;  /* 0x000000696a15723e */ /* 0x000fe400000010ff */
[----:B------:R-:W-:Y:S02]  /*4000*/  F2FP.BF16.F32.PACK_AB R20, R104, R103 ;  /* 0x000000676814723e */ /* 0x000fe400000010ff */
[----:B------:R-:W-:Y:S02]  /*4010*/  F2FP.BF16.F32.PACK_AB R9, R39, R38 ;  /* 0x000000262709723e */ /* 0x000fe400000010ff */
[----:B------:R-:W-:Y:S01]  /*4020*/  F2FP.BF16.F32.PACK_AB R8, R37, R36 ;  /* 0x000000242508723e */ /* 0x000fe200000010ff */
[----:B------:R2:W-:Y:S01]  /*4030*/  STS.128 [R70], R20 ;  /* 0x0000001446007388 */ /* 0x0005e20000000c00 */
[----:B------:R-:W-:-:S02]  /*4040*/  F2FP.BF16.F32.PACK_AB R15, R27, R26 ;  /* 0x0000001a1b0f723e */ /* 0x000fc400000010ff */
[----:B------:R-:W-:Y:S01]  /*4050*/  F2FP.BF16.F32.PACK_AB R14, R25, R24 ;  /* 0x00000018190e723e */ /* 0x000fe200000010ff */
[----:B------:R2:W-:Y:S01]  /*4060*/  STS.128 [R71], R4 ;  /* 0x0000000447007388 */ /* 0x0005e20000000c00 */
[----:B------:R-:W-:Y:S02]  /*4070*/  F2FP.BF16.F32.PACK_AB R13, R51, R50 ;  /* 0x00000032330d723e */ /* 0x000fe400000010ff */
[----:B------:R-:W-:Y:S01]  /*4080*/  F2FP.BF16.F32.PACK_AB R12, R49, R48 ;  /* 0x00000030310c723e */ /* 0x000fe200000010ff */
[----:B------:R2:W-:Y:S01]  /*4090*/  STS.128 [R72], R8 ;  /* 0x0000000848007388 */ /* 0x0005e20000000c00 */
[----:B------:R-:W-:Y:S02]  /*40a0*/  F2FP.BF16.F32.PACK_AB R19, R35, R34 ;  /* 0x000000222313723e */ /* 0x000fe400000010ff */
[----:B------:R-:W-:Y:S01]  /*40b0*/  F2FP.BF16.F32.PACK_AB R18, R33, R32 ;  /* 0x000000202112723e */ /* 0x000fe200000010ff */
[----:B------:R2:W-:Y:S01]  /*40c0*/  STS.128 [R73], R12 ;  /* 0x0000000c49007388 */ /* 0x0005e20000000c00 */
[----:B------:R-:W-:-:S02]  /*40d0*/  F2FP.BF16.F32.PACK_AB R17, R31, R30 ;  /* 0x0000001e1f11723e */ /* 0x000fc400000010ff */
[----:B------:R-:W-:-:S05]  /*40e0*/  F2FP.BF16.F32.PACK_AB R16, R29, R28 ;  /* 0x0000001c1d10723e */ /* 0x000fca00000010ff */
[----:B------:R2:W-:Y:S01]  /*40f0*/  STS.128 [R74], R16 ;  /* 0x000000104a007388 */ /* 0x0005e20000000c00 */
[----:B------:R3:W-:Y:S06]  /*4100*/  MEMBAR.ALL.CTA ;  /* 0x0000000000007992 */ /* 0x0007ec0000008000 */
[----:B---3--:R-:W3:Y:S02]  /*4110*/  FENCE.VIEW.ASYNC.S ;  /* 0x00000000000073c6 */ /* 0x008ee40000000000 */
[----:B---3--:R-:W-:Y:S06]  /*4120*/  BAR.SYNC.DEFER_BLOCKING 0x2, 0x80 ;  /* 0x0082000000007b1d */ /* 0x008fec0000010000 */
[----:B------:R-:W-:Y:S05]  /*4130*/  @P2 BRA `(.L_x_69) ;  /* 0x0000000000442947 */ /* 0x000fea0003800000 */
[----:B-1----:R-:W-:Y:S01]  /*4140*/  UIADD3 UR12, UP0, UPT, UR10, 0x240, URZ ;  /* 0x000002400a0c7890 */ /* 0x002fe2000ff1e0ff */
[----:B------:R-:W-:Y:S01]  /*4150*/  PLOP3.LUT P0, PT, PT, PT, PT, 0x80, 0x8 ;  /* 0x000000000008781c */ /* 0x000fe20003f0f070 */
[----:B------:R-:W-:Y:S01]  /*4160*/  IMAD R77, R53, 0x80, R77 ;  /* 0x00000080354d7824 */ /* 0x000fe200078e024d */
[----:B--2---:R-:W-:Y:S01]  /*4170*/  IADD3 R4, PT, PT, R3, 0x400, RZ ;  /* 0x0000040003047810 */ /* 0x004fe20007ffe0ff */
[----:B------:R-:W-:-:S12]  /*4180*/  UIADD3.X UR13, UPT, UPT, URZ, UR11, URZ, UP0, !UPT ;  /* 0x0000000bff0d7290 */ /* 0x000fd800087fe4ff */
.L_x_70:
[----:B------:R-:W-:Y:S02]  /*4190*/  PLOP3.LUT P1, PT, P1, P0, PT, 0xf2, 0x2f ;  /* 0x00000000002f781c */ /* 0x000fe40000f21e72 */
[----:B------:R-:W-:-:S08]  /*41a0*/  @P0 R2UR P1, UR6, R75 ;  /* 0x000000004b0602ca */ /* 0x000fd00000020000 */
[----:B------:R-:W-:Y:S02]  /*41b0*/  PLOP3.LUT P1, PT, P1, P0, PT, 0xf2, 0x2f ;  /* 0x00000000002f781c */ /* 0x000fe40000f21e72 */
[----:B------:R-:W-:-:S08]  /*41c0*/  @P0 R2UR.OR P1, UR5, R77 ;  /* 0x000000004d0502ca */ /* 0x000fd00000120000 */
[----:B------:R-:W-:Y:S02]  /*41d0*/  PLOP3.LUT P1, PT, P1, P0, PT, 0xf2, 0x2f ;  /* 0x00000000002f781c */ /* 0x000fe40000f21e72 */
[----:B------:R-:W-:-:S08]  /*41e0*/  @P0 R2UR.OR P1, UR4, R4 ;  /* 0x00000000040402ca */ /* 0x000fd00000120000 */
[----:B------:R-:W-:Y:S02]  /*41f0*/  @P0 PLOP3.LUT P0, PT, P1, PT, PT, 0x80, 0x8 ;  /* 0x000000000008081c */ /* 0x000fe40000f0f070 */
[----:B------:R-:W-:-:S03]  /*4200*/  PLOP3.LUT P1, PT, PT, PT, PT, 0x80, 0x8 ;  /* 0x000000000008781c */ /* 0x000fc60003f2f070 */
[----:B------:R1:W-:Y:S08]  /*4210*/  UTMASTG.2D [UR4], [UR12], desc[URZ] ;  /* 0x0000ff040c0073b5 */ /* 0x0003f00008009000 */
[----:B-1----:R-:W-:Y:S05]  /*4220*/  @P0 BRA.U.ANY `(.L_x_70) ;  /* 0xfffffffd00d80947 */ /* 0x002fea000393ffff */
[----:B------:R0:W-:Y:S01]  /*4230*/  UTMACMDFLUSH ;  /* 0x00000000000079b7 */ /* 0x0001e20000000000 */
[----:B------:R-:W-:-:S04]  /*4240*/  DEPBAR.LE SB0, 0x0 ;  /* 0x000080000000791a */ /* 0x000fc80000000000 */
.L_x_69:
[----:B-1----:R-:W-:Y:S05]  /*4250*/  BSYNC.RECONVERGENT B0 ;  /* 0x0000000000007941 */ /* 0x002fea0003800200 */
.L_x_68:
[----:B------:R-:W-:Y:S01]  /*4260*/  FMUL R118, R114, -1.4426950216293334961 ;  /* 0xbfb8aa3b72767820 */ /* 0x000fe20000400000 */
[----:B------:R-:W-:Y:S01]  /*4270*/  FMUL R125, R107, -1.4426950216293334961 ;  /* 0xbfb8aa3b6b7d7820 */ /* 0x000fe20000400000 */
[----:B------:R-:W-:Y:S01]  /*4280*/  FMUL R123, R109, -1.4426950216293334961 ;  /* 0xbfb8aa3b6d7b7820 */ /* 0x000fe20000400000 */
[----:B------:R-:W-:Y:S01]  /*4290*/  FMUL R121, R111, -1.4426950216293334961 ;  /* 0xbfb8aa3b6f797820 */ /* 0x000fe20000400000 */
[----:B------:R-:W-:Y:S01]  /*42a0*/  FMUL R119, R113, -1.4426950216293334961 ;  /* 0xbfb8aa3b71777820 */ /* 0x000fe20000400000 */
[----:B--2---:R-:W-:Y:S01]  /*42b0*/  FMUL R20, R47, -1.4426950216293334961 ;  /* 0xbfb8aa3b2f147820 */ /* 0x004fe20000400000 */
[----:B------:R-:W-:Y:S01]  /*42c0*/  FMUL R124, R108, -1.4426950216293334961 ;  /* 0xbfb8aa3b6c7c7820 */ /* 0x000fe20000400000 */
[----:B------:R-:W-:Y:S01]  /*42d0*/  FMUL R122, R110, -1.4426950216293334961 ;  /* 0xbfb8aa3b6e7a7820 */ /* 0x000fe20000400000 */
[----:B------:R-:W-:Y:S01]  /*42e0*/  FMUL R120, R112, -1.4426950216293334961 ;  /* 0xbfb8aa3b70787820 */ /* 0x000fe20000400000 */
[----:B------:R-:W-:Y:S01]  /*42f0*/  FMUL R15, R24, -1.4426950216293334961 ;  /* 0xbfb8aa3b180f7820 */ /* 0x000fe20000400000 */
[----:B------:R-:W1:Y:S01]  /*4300*/  MUFU.EX2 R118, R118 ;  /* 0x0000007600767308 */ /* 0x000e620000000800 */
[----:B------:R-:W-:Y:S01]  /*4310*/  FMUL R14, R25, -1.4426950216293334961 ;  /* 0xbfb8aa3b190e7820 */ /* 0x000fe20000400000 */
[----:B------:R-:W-:Y:S01]  /*4320*/  FMUL R22, R45, -1.4426950216293334961 ;  /* 0xbfb8aa3b2d167820 */ /* 0x000fe20000400000 */
[----:B------:R-:W-:Y:S01]  /*4330*/  FMUL R12, R27, -1.4426950216293334961 ;  /* 0xbfb8aa3b1b0c7820 */ /* 0x000fe20000400000 */
[----:B------:R-:W-:Y:S01]  /*4340*/  FMUL R7, R32, -1.4426950216293334961 ;  /* 0xbfb8aa3b20077820 */ /* 0x000fe20000400000 */
[----:B------:R-:W-:Y:S01]  /*4350*/  FMUL R77, R39, -1.4426950216293334961 ;  /* 0xbfb8aa3b274d7820 */ /* 0x000fe20000400000 */
[----:B------:R-:W-:Y:S01]  /*4360*/  FMUL R16, R51, -1.4426950216293334961 ;  /* 0xbfb8aa3b33107820 */ /* 0x000fe20000400000 */
[----:B------:R-:W-:Y:S01]  /*4370*/  FMUL R23, R44, -1.4426950216293334961 ;  /* 0xbfb8aa3b2c177820 */ /* 0x000fe20000400000 */
[----:B------:R-:W2:Y:S01]  /*4380*/  MUFU.EX2 R125, R125 ;  /* 0x0000007d007d7308 */ /* 0x000ea20000000800 */
[----:B------:R-:W-:Y:S01]  /*4390*/  FMUL R9, R30, -1.4426950216293334961 ;  /* 0xbfb8aa3b1e097820 */ /* 0x000fe20000400000 */
[----:B------:R-:W-:Y:S01]  /*43a0*/  FMUL R21, R46, -1.4426950216293334961 ;  /* 0xbfb8aa3b2e157820 */ /* 0x000fe20000400000 */
[----:B------:R-:W-:Y:S01]  /*43b0*/  FMUL R11, R28, -1.4426950216293334961 ;  /* 0xbfb8aa3b1c0b7820 */ /* 0x000fe20000400000 */
[----:B------:R-:W-:Y:S01]  /*43c0*/  FMUL R8, R29, -1.4426950216293334961 ;  /* 0xbfb8aa3b1d087820 */ /* 0x000fe20000400000 */
[----:B------:R-:W-:Y:S01]  /*43d0*/  FMUL R10, R31, -1.4426950216293334961 ;  /* 0xbfb8aa3b1f0a7820 */ /* 0x000fe20000400000 */
[----:B------:R-:W-:Y:S01]  /*43e0*/  FMUL R5, R34, -1.4426950216293334961 ;  /* 0xbfb8aa3b22057820 */ /* 0x000fe20000400000 */
[----:B------:R-:W-:Y:S01]  /*43f0*/  FMUL R6, R33, -1.4426950216293334961 ;  /* 0xbfb8aa3b21067820 */ /* 0x000fe20000400000 */
[----:B------:R-:W3:Y:S01]  /*4400*/  MUFU.EX2 R123, R123 ;  /* 0x0000007b007b7308 */ /* 0x000ee20000000800 */
[----:B------:R-:W-:Y:S01]  /*4410*/  FMUL R4, R35, -1.4426950216293334961 ;  /* 0xbfb8aa3b23047820 */ /* 0x000fe20000400000 */
[----:B------:R-:W-:Y:S01]  /*4420*/  FMUL R115, R38, -1.4426950216293334961 ;  /* 0xbfb8aa3b26737820 */ /* 0x000fe20000400000 */
[----:B------:R-:W-:Y:S01]  /*4430*/  FMUL R13, R26, -1.4426950216293334961 ;  /* 0xbfb8aa3b1a0d7820 */ /* 0x000fe20000400000 */
[----:B-1----:R-:W-:Y:S01]  /*4440*/  FADD R118, R118, 1 ;  /* 0x3f80000076767421 */ /* 0x002fe20000000000 */
[----:B------:R-:W-:Y:S01]  /*4450*/  FMUL R17, R50, -1.4426950216293334961 ;  /* 0xbfb8aa3b32117820 */ /* 0x000fe20000400000 */
[----:B------:R-:W-:Y:S01]  /*4460*/  FMUL R117, R36, -1.4426950216293334961 ;  /* 0xbfb8aa3b24757820 */ /* 0x000fe20000400000 */
[----:B------:R-:W-:Y:S01]  /*4470*/  FMUL R116, R37, -1.4426950216293334961 ;  /* 0xbfb8aa3b25747820 */ /* 0x000fe20000400000 */
[----:B------:R-:W1:Y:S01]  /*4480*/  MUFU.EX2 R121, R121 ;  /* 0x0000007900797308 */ /* 0x000e620000000800 */
[----:B--2---:R-:W-:Y:S01]  /*4490*/  FADD R132, R125, 1 ;  /* 0x3f8000007d847421 */ /* 0x004fe20000000000 */
[----:B------:R-:W-:Y:S01]  /*44a0*/  FMUL R19, R48, -1.4426950216293334961 ;  /* 0xbfb8aa3b30137820 */ /* 0x000fe20000400000 */
[----:B------:R-:W-:Y:S01]  /*44b0*/  FMUL R18, R49, -1.4426950216293334961 ;  /* 0xbfb8aa3b31127820 */ /* 0x000fe20000400000 */
[----:B------:R-:W-:Y:S01]  /*44c0*/  BAR.SYNC.DEFER_BLOCKING 0x2, 0x80 ;  /* 0x0082000000007b1d */ /* 0x000fe20000010000 */
[----:B------:R-:W-:-:S02]  /*44d0*/  LEA R127, R60, R3, 0x6 ;  /* 0x000000033c7f7211 */ /* 0x000fc400078e30ff */
[----:B------:R-:W-:Y:S01]  /*44e0*/  ISETP.NE.AND P2, PT, R65, RZ, PT ;  /* 0x000000ff4100720c */ /* 0x000fe20003f45270 */
[----:B---3--:R-:W-:Y:S02]  /*44f0*/  FADD R130, R123, 1 ;  /* 0x3f8000007b827421 */ /* 0x008fe40000000000 */
[----:B------:R-:W2:Y:S01]  /*4500*/  MUFU.EX2 R119, R119 ;  /* 0x0000007700777308 */ /* 0x000ea20000000800 */
[C---:B------:R-:W-:Y:S02]  /*4510*/  IADD3 R129, PT, PT, R127.reuse, 0x4410, RZ ;  /* 0x000044107f817810 */ /* 0x040fe40007ffe0ff */
[----:B------:R-:W-:Y:S01]  /*4520*/  IADD3 R134, PT, PT, R127, 0x4420, RZ ;  /* 0x000044207f867810 */ /* 0x000fe20007ffe0ff */
[----:B-1----:R-:W-:-:S04]  /*4530*/  FADD R128, R121, 1 ;  /* 0x3f80000079807421 */ /* 0x002fc80000000000 */
[----:B------:R-:W1:Y:S08]  /*4540*/  MUFU.EX2 R20, R20 ;  /* 0x0000001400147308 */ /* 0x000e700000000800 */
[----:B------:R-:W3:Y:S01]  /*4550*/  MUFU.EX2 R124, R124 ;  /* 0x0000007c007c7308 */ /* 0x000ee20000000800 */
[----:B--2---:R-:W-:-:S07]  /*4560*/  FADD R126, R119, 1 ;  /* 0x3f800000777e7421 */ /* 0x004fce0000000000 */
[----:B------:R-:W2:Y:S01]  /*4570*/  MUFU.EX2 R122, R122 ;  /* 0x0000007a007a7308 */ /* 0x000ea20000000800 */
[----:B-1----:R-:W-:-:S07]  /*4580*/  FADD R20, R20, 1 ;  /* 0x3f80000014147421 */ /* 0x002fce0000000000 */
[----:B------:R-:W1:Y:S01]  /*4590*/  MUFU.EX2 R120, R120 ;  /* 0x0000007800787308 */ /* 0x000e620000000800 */
[----:B---3--:R-:W-:-:S07]  /*45a0*/  FADD R124, R124, 1 ;  /* 0x3f8000007c7c7421 */ /* 0x008fce0000000000 */
[----:B------:R-:W3:Y:S01]  /*45b0*/  MUFU.EX2 R15, R15 ;  /* 0x0000000f000f7308 */ /* 0x000ee20000000800 */
[----:B--2---:R-:W-:-:S07]  /*45c0*/  FADD R122, R122, 1 ;  /* 0x3f8000007a7a7421 */ /* 0x004fce0000000000 */
[----:B------:R-:W-:Y:S01]  /*45d0*/  MUFU.EX2 R14, R14 ;  /* 0x0000000e000e7308 */ /* 0x000fe20000000800 */
[----:B-1----:R-:W-:-:S07]  /*45e0*/  FADD R120, R120, 1 ;  /* 0x3f80000078787421 */ /* 0x002fce0000000000 */
[----:B------:R-:W1:Y:S01]  /*45f0*/  MUFU.EX2 R22, R22 ;  /* 0x0000001600167308 */ /* 0x000e620000000800 */
[----:B---3--:R-:W-:-:S07]  /*4600*/  FADD R15, R15, 1 ;  /* 0x3f8000000f0f7421 */ /* 0x008fce0000000000 */
[----:B------:R-:W-:Y:S08]  /*4610*/  MUFU.EX2 R12, R12 ;  /* 0x0000000c000c7308 */ /* 0x000ff00000000800 */
[----:B------:R-:W2:Y:S01]  /*4620*/  MUFU.EX2 R7, R7 ;  /* 0x0000000700077308 */ /* 0x000ea20000000800 */
[----:B-1----:R-:W-:-:S07]  /*4630*/  FADD R22, R22, 1 ;  /* 0x3f80000016167421 */ /* 0x002fce0000000000 */
[----:B------:R-:W-:Y:S08]  /*4640*/  MUFU.EX2 R77, R77 ;  /* 0x0000004d004d7308 */ /* 0x000ff00000000800 */
[----:B------:R-:W1:Y:S01]  /*4650*/  MUFU.EX2 R16, R16 ;  /* 0x0000001000107308 */ /* 0x000e620000000800 */
[----:B--2---:R-:W-:-:S07]  /*4660*/  FADD R7, R7, 1 ;  /* 0x3f80000007077421 */ /* 0x004fce0000000000 */
        /* <DEDUP_REMOVED lines=18> */
[----:B------:R-:W2:Y:S01]  /*4790*/  MUFU.RCP R119, R118 ;  /* 0x0000007600777308 */ /* 0x000ea20000001000 */
[----:B-1----:R-:W-:-:S07]  /*47a0*/  FADD R115, R115, 1 ;  /* 0x3f80000073737421 */ /* 0x002fce0000000000 */
[----:B------:R1:W4:Y:S01]  /*47b0*/  MUFU.RCP R118, R20 ;  /* 0x0000001400767308 */ /* 0x0003220000001000 */
[----:B---3--:R-:W-:-:S07]  /*47c0*/  FADD R13, R13, 1 ;  /* 0x3f8000000d0d7421 */ /* 0x008fce0000000000 */
[----:B------:R-:W3:Y:S01]  /*47d0*/  MUFU.EX2 R17, R17 ;  /* 0x0000001100117308 */ /* 0x000ee20000000800 */
[----:B--2---:R-:W-:-:S04]  /*47e0*/  FMUL R119, R114, R119 ;  /* 0x0000007772777220 */ /* 0x004fc80000400000 */
[----:B------:R-:W-:-:S03]  /*47f0*/  FMUL R119, R86, R119 ;  /* 0x0000007756777220 */ /* 0x000fc60000400000 */
[----:B------:R-:W2:Y:S01]  /*4800*/  MUFU.RCP R132, R132 ;  /* 0x0000008400847308 */ /* 0x000ea20000001000 */
[----:B-1----:R-:W-:Y:S01]  /*4810*/  FADD R20, R14, 1 ;  /* 0x3f8000000e147421 */ /* 0x002fe20000000000 */
[----:B------:R-:W-:Y:S01]  /*4820*/  FADD R14, R12, 1 ;  /* 0x3f8000000c0e7421 */ /* 0x000fe20000000000 */
[----:B------:R-:W-:Y:S01]  /*4830*/  FADD R12, R8, 1 ;  /* 0x3f800000080c7421 */ /* 0x000fe20000000000 */
[----:B----4-:R-:W-:-:S04]  /*4840*/  FMUL R47, R47, R118 ;  /* 0x000000762f2f7220 */ /* 0x010fc80000400000 */
[----:B------:R-:W1:Y:S01]  /*4850*/  MUFU.RCP R125, R124 ;  /* 0x0000007c007d7308 */ /* 0x000e620000001000 */
[----:B---3--:R-:W-:Y:S01]  /*4860*/  FADD R17, R17, 1 ;  /* 0x3f80000011117421 */ /* 0x008fe20000000000 */
[----:B------:R-:W-:-:S04]  /*4870*/  FMUL R47, R94, R47 ;  /* 0x0000002f5e2f7220 */ /* 0x000fc80000400000 */
[----:B------:R-:W-:Y:S02]  /*4880*/  FMUL R47, R66, R47 ;  /* 0x0000002f422f7220 */ /* 0x000fe40000400000 */
[----:B------:R-:W3:Y:S01]  /*4890*/  MUFU.RCP R130, R130 ;  /* 0x0000008200827308 */ /* 0x000ee20000001000 */
[----:B--2---:R-:W-:-:S04]  /*48a0*/  FMUL R132, R107, R132 ;  /* 0x000000846b847220 */ /* 0x004fc80000400000 */
[----:B------:R-:W-:-:S03]  /*48b0*/  FMUL R79, R79, R132 ;  /* 0x000000844f4f7220 */ /* 0x000fc60000400000 */
[----:B------:R2:W4:Y:S01]  /*48c0*/  MUFU.RCP R123, R122 ;  /* 0x0000007a007b7308 */ /* 0x0005220000001000 */
[----:B-1----:R-:W-:Y:S01]  /*48d0*/  FMUL R125, R108, R125 ;  /* 0x0000007d6c7d7220 */ /* 0x002fe20000400000 */
[----:B------:R-:W-:-:S03]  /*48e0*/  FMUL R79, R66, R79 ;  /* 0x0000004f424f7220 */ /* 0x000fc60000400000 */
[----:B------:R-:W-:-:S03]  /*48f0*/  FMUL R125, R80, R125 ;  /* 0x0000007d507d7220 */ /* 0x000fc60000400000 */
[----:B------:R-:W1:Y:S01]  /*4900*/  MUFU.RCP R128, R128 ;  /* 0x0000008000807308 */ /* 0x000e620000001000 */
[----:B---3--:R-:W-:-:S04]  /*4910*/  FMUL R130, R109, R130 ;  /* 0x000000826d827220 */ /* 0x008fc80000400000 */
[----:B------:R-:W-:-:S03]  /*4920*/  FMUL R81, R81, R130 ;  /* 0x0000008251517220 */ /* 0x000fc60000400000 */
[----:B------:R-:W3:Y:S01]  /*4930*/  MUFU.RCP R121, R120 ;  /* 0x0000007800797308 */ /* 0x000ee20000001000 */
[----:B--2---:R-:W-:Y:S01]  /*4940*/  FADD R122, R77, 1 ;  /* 0x3f8000004d7a7421 */ /* 0x004fe20000000000 */
[----:B------:R-:W-:Y:S01]  /*4950*/  FADD R77, R23, 1 ;  /* 0x3f800000174d7421 */ /* 0x000fe20000000000 */
[----:B------:R-:W-:Y:S01]  /*4960*/  FADD R23, R21, 1 ;  /* 0x3f80000015177421 */ /* 0x000fe20000000000 */
[----:B----4-:R-:W-:Y:S01]  /*4970*/  FMUL R123, R110, R123 ;  /* 0x0000007b6e7b7220 */ /* 0x010fe20000400000 */
[----:B------:R-:W-:-:S03]  /*4980*/  FMUL R81, R66, R81 ;  /* 0x0000005142517220 */ /* 0x000fc60000400000 */
[----:B------:R-:W2:Y:S01]  /*4990*/  MUFU.RCP R126, R126 ;  /* 0x0000007e007e7308 */ /* 0x000ea20000001000 */
[----:B-1----:R-:W-:Y:S01]  /*49a0*/  FMUL R128, R111, R128 ;  /* 0x000000806f807220 */ /* 0x002fe20000400000 */
[----:B------:R-:W-:-:S03]  /*49b0*/  FMUL R123, R82, R123 ;  /* 0x0000007b527b7220 */ /* 0x000fc60000400000 */
[----:B------:R-:W-:-:S03]  /*49c0*/  FMUL R83, R83, R128 ;  /* 0x0000008053537220 */ /* 0x000fc60000400000 */
[----:B------:R-:W1:Y:S01]  /*49d0*/  MUFU.EX2 R117, R117 ;  /* 0x0000007500757308 */ /* 0x000e620000000800 */
[----:B---3--:R-:W-:Y:S01]  /*49e0*/  FMUL R121, R112, R121 ;  /* 0x0000007970797220 */ /* 0x008fe20000400000 */
[----:B------:R-:W-:-:S03]  /*49f0*/  FMUL R83, R66, R83 ;  /* 0x0000005342537220 */ /* 0x000fc60000400000 */
[----:B------:R-:W-:-:S03]  /*4a00*/  FMUL R121, R84, R121 ;  /* 0x0000007954797220 */ /* 0x000fc60000400000 */
[----:B------:R-:W3:Y:S01]  /*4a10*/  MUFU.EX2 R116, R116 ;  /* 0x0000007400747308 */ /* 0x000ee20000000800 */
[----:B--2---:R-:W-:-:S04]  /*4a20*/  FMUL R126, R113, R126 ;  /* 0x0000007e717e7220 */ /* 0x004fc80000400000 */
[----:B------:R-:W-:-:S03]  /*4a30*/  FMUL R85, R85, R126 ;  /* 0x0000007e55557220 */ /* 0x000fc60000400000 */
[----:B------:R-:W2:Y:S01]  /*4a40*/  MUFU.EX2 R19, R19 ;  /* 0x0000001300137308 */ /* 0x000ea20000000800 */
[----:B-1----:R-:W-:Y:S01]  /*4a50*/  FADD R117, R117, 1 ;  /* 0x3f80000075757421 */ /* 0x002fe20000000000 */
[----:B------:R-:W-:-:S06]  /*4a60*/  FMUL R85, R66, R85 ;  /* 0x0000005542557220 */ /* 0x000fcc0000400000 */
[----:B------:R-:W1:Y:S01]  /*4a70*/  MUFU.RCP R15, R15 ;  /* 0x0000000f000f7308 */ /* 0x000e620000001000 */
[----:B---3--:R-:W-:-:S07]  /*4a80*/  FADD R116, R116, 1 ;  /* 0x3f80000074747421 */ /* 0x008fce0000000000 */
[----:B------:R-:W3:Y:S01]  /*4a90*/  MUFU.EX2 R18, R18 ;  /* 0x0000001200127308 */ /* 0x000ee20000000800 */
[----:B--2---:R-:W-:-:S07]  /*4aa0*/  FADD R21, R19, 1 ;  /* 0x3f80000013157421 */ /* 0x004fce0000000000 */
[----:B------:R-:W2:Y:S01]  /*4ab0*/  MUFU.RCP R120, R22 ;  /* 0x0000001600787308 */ /* 0x000ea20000001000 */
[----:B-1----:R-:W-:-:S04]  /*4ac0*/  FMUL R24, R24, R15 ;  /* 0x0000000f18187220 */ /* 0x002fc80000400000 */
[----:B------:R-:W-:Y:S01]  /*4ad0*/  FMUL R99, R99, R24 ;  /* 0x0000001863637220 */ /* 0x000fe20000400000 */
[----:B------:R-:W-:Y:S02]  /*4ae0*/  FMUL R24, R66, R123 ;  /* 0x0000007b42187220 */ /* 0x000fe40000400000 */
[----:B------:R-:W1:Y:S01]  /*4af0*/  MUFU.RCP R22, R16 ;  /* 0x0000001000167308 */ /* 0x000e620000001000 */
[----:B---3--:R-:W-:-:S07]  /*4b00*/  FADD R18, R18, 1 ;  /* 0x3f80000012127421 */ /* 0x008fce0000000000 */
[----:B------:R-:W3:Y:S01]  /*4b10*/  MUFU.RCP R20, R20 ;  /* 0x0000001400147308 */ /* 0x000ee20000001000 */
[----:B--2---:R-:W-:-:S04]  /*4b20*/  FMUL R45, R45, R120 ;  /* 0x000000782d2d7220 */ /* 0x004fc80000400000 */
[----:B------:R-:W-:-:S03]  /*4b30*/  FMUL R45, R92, R45 ;  /* 0x0000002d5c2d7220 */ /* 0x000fc60000400000 */
[----:B------:R-:W2:Y:S01]  /*4b40*/  MUFU.RCP R14, R14 ;  /* 0x0000000e000e7308 */ /* 0x000ea20000001000 */
[----:B-1----:R-:W-:Y:S01]  /*4b50*/  FMUL R51, R51, R22 ;  /* 0x0000001633337220 */ /* 0x002fe20000400000 */
[C---:B------:R-:W-:Y:S01]  /*4b60*/  FMUL R22, R66.reuse, R121 ;  /* 0x0000007942167220 */ /* 0x040fe20000400000 */
[----:B------:R-:W-:Y:S01]  /*4b70*/  FMUL R45, R66, R45 ;  /* 0x0000002d422d7220 */ /* 0x000fe20000400000 */
[----:B------:R-:W-:Y:S01]  /*4b80*/  SHF.R.U32.HI R16, RZ, 0x3, R129 ;  /* 0x00000003ff107819 */ /* 0x000fe20000011681 */
[----:B------:R-:W-:-:S03]  /*4b90*/  FMUL R51, R98, R51 ;  /* 0x0000003362337220 */ /* 0x000fc60000400000 */
[----:B------:R-:W1:Y:S01]  /*4ba0*/  MUFU.RCP R7, R7 ;  /* 0x0000000700077308 */ /* 0x000e620000001000 */
[----:B---3--:R-:W-:Y:S01]  /*4bb0*/  FMUL R25, R25, R20 ;  /* 0x0000001419197220 */ /* 0x008fe20000400000 */
[C---:B------:R-:W-:Y:S01]  /*4bc0*/  FMUL R20, R66.reuse, R125 ;  /* 0x0000007d42147220 */ /* 0x040fe20000400000 */
[----:B------:R-:W-:Y:S01]  /*4bd0*/  FMUL R51, R66, R51 ;  /* 0x0000003342337220 */ /* 0x000fe20000400000 */
[----:B------:R-:W-:Y:S01]  /*4be0*/  LOP3.LUT R16, R129, 0x30, R16, 0x78, !PT ;  /* 0x0000003081107812 */ /* 0x000fe200078e7810 */
[----:B------:R-:W-:-:S03]  /*4bf0*/  FMUL R25, R100, R25 ;  /* 0x0000001964197220 */ /* 0x000fc60000400000 */
[----:B------:R-:W3:Y:S01]  /*4c00*/  MUFU.RCP R9, R9 ;  /* 0x0000000900097308 */ /* 0x000ee20000001000 */
[----:B--2---:R-:W-:Y:S01]  /*4c10*/  FMUL R27, R27, R14 ;  /* 0x0000000e1b1b7220 */ /* 0x004fe20000400000 */
[C---:B------:R-:W-:Y:S01]  /*4c20*/  FMUL R14, R66.reuse, R119 ;  /* 0x00000077420e7220 */ /* 0x040fe20000400000 */
[----:B------:R-:W-:Y:S02]  /*4c30*/  FMUL R25, R66, R25 ;  /* 0x0000001942197220 */ /* 0x000fe40000400000 */
[----:B------:R-:W-:-:S03]  /*4c40*/  FMUL R27, R102, R27 ;  /* 0x0000001b661b7220 */ /* 0x000fc60000400000 */
[----:B------:R-:W2:Y:S01]  /*4c50*/  MUFU.RCP R23, R23 ;  /* 0x0000001700177308 */ /* 0x000ea20000001000 */
[----:B-1----:R-:W-:Y:S01]  /*4c60*/  FMUL R7, R32, R7 ;  /* 0x0000000720077220 */ /* 0x002fe20000400000 */
[----:B------:R-:W-:-:S06]  /*4c70*/  FMUL R27, R66, R27 ;  /* 0x0000001b421b7220 */ /* 0x000fcc0000400000 */
[----:B------:R-:W1:Y:S01]  /*4c80*/  MUFU.RCP R11, R11 ;  /* 0x0000000b000b7308 */ /* 0x000e620000001000 */
[----:B---3--:R-:W-:-:S04]  /*4c90*/  FMUL R30, R30, R9 ;  /* 0x000000091e1e7220 */ /* 0x008fc80000400000 */
[----:B------:R-:W-:-:S03]  /*4ca0*/  FMUL R105, R105, R30 ;  /* 0x0000001e69697220 */ /* 0x000fc60000400000 */
[----:B------:R-:W3:Y:S01]  /*4cb0*/  MUFU.RCP R12, R12 ;  /* 0x0000000c000c7308 */ /* 0x000ee20000001000 */
[----:B--2---:R-:W-:Y:S01]  /*4cc0*/  FMUL R46, R46, R23 ;  /* 0x000000172e2e7220 */ /* 0x004fe20000400000 */
[----:B------:R-:W-:-:S03]  /*4cd0*/  FMUL R105, R66, R105 ;  /* 0x0000006942697220 */ /* 0x000fc60000400000 */
[----:B------:R-:W-:-:S03]  /*4ce0*/  FMUL R93, R93, R46 ;  /* 0x0000002e5d5d7220 */ /* 0x000fc60000400000 */
[----:B------:R-:W2:Y:S01]  /*4cf0*/  MUFU.RCP R10, R10 ;  /* 0x0000000a000a7308 */ /* 0x000ea20000001000 */
[----:B-1----:R-:W-:Y:S01]  /*4d00*/  FMUL R28, R28, R11 ;  /* 0x0000000b1c1c7220 */ /* 0x002fe20000400000 */
[----:B------:R-:W-:Y:S01]  /*4d10*/  FMUL R11, R40, R7 ;  /* 0x00000007280b7220 */ /* 0x000fe20000400000 */
[----:B------:R-:W-:Y:S02]  /*4d20*/  F2FP.BF16.F32.PACK_AB R7, R14, R85 ;  /* 0x000000550e07723e */ /* 0x000fe400000010ff */
[----:B------:R-:W-:Y:S01]  /*4d30*/  FMUL R103, R103, R28 ;  /* 0x0000001c67677220 */ /* 0x000fe20000400000 */
[C---:B------:R-:W-:Y:S02]  /*4d40*/  FMUL R11, R66.reuse, R11 ;  /* 0x0000000b420b7220 */ /* 0x040fe40000400000 */
[----:B------:R-:W1:Y:S01]  /*4d50*/  MUFU.RCP R5, R5 ;  /* 0x0000000500057308 */ /* 0x000e620000001000 */
[----:B---3--:R-:W-:Y:S01]  /*4d60*/  FMUL R29, R29, R12 ;  /* 0x0000000c1d1d7220 */ /* 0x008fe20000400000 */
[----:B------:R-:W-:-:S03]  /*4d70*/  FMUL R103, R66, R103 ;  /* 0x0000006742677220 */ /* 0x000fc60000400000 */
[----:B------:R-:W-:-:S03]  /*4d80*/  FMUL R29, R104, R29 ;  /* 0x0000001d681d7220 */ /* 0x000fc60000400000 */
[----:B------:R-:W3:Y:S01]  /*4d90*/  MUFU.RCP R6, R6 ;  /* 0x0000000600067308 */ /* 0x000ee20000001000 */
[----:B--2---:R-:W-:-:S04]  /*4da0*/  FMUL R31, R31, R10 ;  /* 0x0000000a1f1f7220 */ /* 0x004fc80000400000 */
[----:B------:R-:W-:-:S03]  /*4db0*/  FMUL R31, R106, R31 ;  /* 0x0000001f6a1f7220 */ /* 0x000fc60000400000 */
[----:B------:R-:W2:Y:S01]  /*4dc0*/  MUFU.RCP R4, R4 ;  /* 0x0000000400047308 */ /* 0x000ea20000001000 */
[----:B-1----:R-:W-:Y:S01]  /*4dd0*/  FMUL R9, R34, R5 ;  /* 0x0000000522097220 */ /* 0x002fe20000400000 */
[----:B------:R-:W-:-:S03]  /*4de0*/  F2FP.BF16.F32.PACK_AB R5, R24, R81 ;  /* 0x000000511805723e */ /* 0x000fc600000010ff */
[----:B------:R-:W-:-:S03]  /*4df0*/  FMUL R9, R42, R9 ;  /* 0x000000092a097220 */ /* 0x000fc60000400000 */
[----:B------:R-:W1:Y:S01]  /*4e00*/  MUFU.RCP R115, R115 ;  /* 0x0000007300737308 */ /* 0x000e620000001000 */
[----:B---3--:R-:W-:Y:S01]  /*4e10*/  FMUL R10, R33, R6 ;  /* 0x00000006210a7220 */ /* 0x008fe20000400000 */
[----:B------:R-:W-:Y:S01]  /*4e20*/  F2FP.BF16.F32.PACK_AB R6, R22, R83 ;  /* 0x000000531606723e */ /* 0x000fe200000010ff */
[C---:B------:R-:W-:Y:S02]  /*4e30*/  FMUL R9, R66.reuse, R9 ;  /* 0x0000000942097220 */ /* 0x040fe40000400000 */
[----:B------:R-:W-:Y:S01]  /*4e40*/  FMUL R41, R41, R10 ;  /* 0x0000000a29297220 */ /* 0x000fe20000400000 */
[----:B------:R-:W-:Y:S02]  /*4e50*/  FMUL R10, R66, R31 ;  /* 0x0000001f420a7220 */ /* 0x000fe40000400000 */
[----:B------:R-:W3:Y:S01]  /*4e60*/  MUFU.RCP R122, R122 ;  /* 0x0000007a007a7308 */ /* 0x000ee20000001000 */
[----:B--2---:R-:W-:Y:S01]  /*4e70*/  FMUL R12, R35, R4 ;  /* 0x00000004230c7220 */ /* 0x004fe20000400000 */
[----:B------:R-:W-:Y:S01]  /*4e80*/  F2FP.BF16.F32.PACK_AB R4, R20, R79 ;  /* 0x0000004f1404723e */ /* 0x000fe200000010ff */
[----:B------:R-:W-:-:S02]  /*4e90*/  FMUL R28, R66, R41 ;  /* 0x00000029421c7220 */ /* 0x000fc40000400000 */
[----:B------:R-:W-:-:S03]  /*4ea0*/  FMUL R43, R43, R12 ;  /* 0x0000000c2b2b7220 */ /* 0x000fc60000400000 */
[----:B------:R-:W2:Y:S01]  /*4eb0*/  MUFU.RCP R13, R13 ;  /* 0x0000000d000d7308 */ /* 0x000ea20000001000 */
[----:B-1----:R-:W-:Y:S01]  /*4ec0*/  FMUL R38, R38, R115 ;  /* 0x0000007326267220 */ /* 0x002fe20000400000 */
[----:B------:R-:W-:-:S03]  /*4ed0*/  FMUL R12, R66, R43 ;  /* 0x0000002b420c7220 */ /* 0x000fc60000400000 */
[----:B------:R-:W-:Y:S01]  /*4ee0*/  FMUL R89, R89, R38 ;  /* 0x0000002659597220 */ /* 0x000fe20000400000 */
[----:B------:R-:W-:Y:S01]  /*4ef0*/  FMUL R38, R66, R99 ;  /* 0x0000006342267220 */ /* 0x000fe20000400000 */
[----:B------:R-:W-:Y:S01]  /*4f00*/  F2FP.BF16.F32.PACK_AB R15, R12, R9 ;  /* 0x000000090c0f723e */ /* 0x000fe200000010ff */
[----:B------:R1:W4:Y:S01]  /*4f10*/  MUFU.RCP R19, R17 ;  /* 0x0000001100137308 */ /* 0x0003220000001000 */
[----:B---3--:R-:W-:-:S04]  /*4f20*/  FMUL R39, R39, R122 ;  /* 0x0000007a27277220 */ /* 0x008fc80000400000 */
[----:B------:R-:W-:-:S03]  /*4f30*/  FMUL R39, R90, R39 ;  /* 0x000000275a277220 */ /* 0x000fc60000400000 */
[----:B------:R-:W3:Y:S01]  /*4f40*/  MUFU.RCP R124, R116 ;  /* 0x00000074007c7308 */ /* 0x000ee20000001000 */
[----:B--2---:R-:W-:Y:S01]  /*4f50*/  FMUL R26, R26, R13 ;  /* 0x0000000d1a1a7220 */ /* 0x004fe20000400000 */
[----:B------:R-:W-:-:S03]  /*4f60*/  FMUL R39, R66, R39 ;  /* 0x0000002742277220 */ /* 0x000fc60000400000 */
[----:B------:R-:W-:Y:S02]  /*4f70*/  FMUL R101, R101, R26 ;  /* 0x0000001a65657220 */ /* 0x000fe40000400000 */
[----:B------:R-:W-:Y:S01]  /*4f80*/  FMNMX.NAN R13, |R39|, |R10|, !PT ;  /* 0x4000000a270d7209 */ /* 0x000fe20007820200 */
[----:B------:R-:W2:Y:S01]  /*4f90*/  MUFU.RCP R77, R77 ;  /* 0x0000004d004d7308 */ /* 0x000ea20000001000 */
[----:B-1----:R-:W-:Y:S01]  /*4fa0*/  IADD3 R17, PT, PT, R127, 0x4400, RZ ;  /* 0x000044007f117810 */ /* 0x002fe20007ffe0ff */
[----:B----4-:R-:W-:Y:S01]  /*4fb0*/  FMUL R50, R50, R19 ;  /* 0x0000001332327220 */ /* 0x010fe20000400000 */
[----:B------:R-:W-:Y:S01]  /*4fc0*/  FMNMX.NAN R19, |R47|, |R12|, !PT ;  /* 0x4000000c2f137209 */ /* 0x000fe20007820200 */
[C---:B------:R-:W-:Y:S01]  /*4fd0*/  FMUL R12, R66.reuse, R29 ;  /* 0x0000001d420c7220 */ /* 0x040fe20000400000 */
[----:B------:R-:W-:Y:S01]  /*4fe0*/  SHF.R.U32.HI R8, RZ, 0x3, R17 ;  /* 0x00000003ff087819 */ /* 0x000fe20000011611 */
[----:B------:R-:W-:Y:S01]  /*4ff0*/  FMUL R97, R97, R50 ;  /* 0x0000003261617220 */ /* 0x000fe20000400000 */
[----:B------:R-:W-:Y:S01]  /*5000*/  IADD3 R127, PT, PT, R127, 0x4430, RZ ;  /* 0x000044307f7f7810 */ /* 0x000fe20007ffe0ff */
[----:B------:R-:W1:Y:S01]  /*5010*/  MUFU.RCP R117, R117 ;  /* 0x0000007500757308 */ /* 0x000e620000001000 */
[----:B------:R-:W-:Y:S01]  /*5020*/  LOP3.LUT R8, R17, 0x30, R8, 0x78, !PT ;  /* 0x0000003011087812 */ /* 0x000fe200078e7808 */
[----:B---3--:R-:W-:Y:S01]  /*5030*/  FMUL R37, R37, R124 ;  /* 0x0000007c25257220 */ /* 0x008fe20000400000 */
[----:B------:R-:W-:Y:S01]  /*5040*/  FMUL R34, R66, R97 ;  /* 0x0000006142227220 */ /* 0x000fe20000400000 */
[----:B------:R-:W-:-:S02]  /*5050*/  SHF.R.U32.HI R17, RZ, 0x3, R134 ;  /* 0x00000003ff117819 */ /* 0x000fc40000011686 */
[----:B------:R3:W-:Y:S01]  /*5060*/  STS.128 [R8], R4 ;  /* 0x0000000408007388 */ /* 0x0007e20000000c00 */
[----:B------:R-:W-:Y:S01]  /*5070*/  FMUL R37, R88, R37 ;  /* 0x0000002558257220 */ /* 0x000fe20000400000 */
[----:B------:R-:W4:Y:S01]  /*5080*/  MUFU.RCP R21, R21 ;  /* 0x0000001500157308 */ /* 0x000f220000001000 */
[----:B--2---:R-:W-:Y:S01]  /*5090*/  FMUL R44, R44, R77 ;  /* 0x0000004d2c2c7220 */ /* 0x004fe20000400000 */
[----:B------:R-:W-:Y:S02]  /*50a0*/  FMNMX3.NAN R19, |R14|, |R27|, R19, !PT ;  /* 0x4000001b0e137276 */ /* 0x000fe40007820213 */
[----:B------:R-:W-:Y:S01]  /*50b0*/  F2FP.BF16.F32.PACK_AB R14, R28, R11 ;  /* 0x0000000b1c0e723e */ /* 0x000fe200000010ff */
[----:B------:R-:W-:Y:S01]  /*50c0*/  FMUL R91, R91, R44 ;  /* 0x0000002c5b5b7220 */ /* 0x000fe20000400000 */
[----:B------:R-:W-:Y:S02]  /*50d0*/  FMNMX3.NAN R24, |R24|, |R51|, R13, !PT ;  /* 0x4000003318187276 */ /* 0x000fe4000782020d */
[----:B------:R-:W2:Y:S01]  /*50e0*/  MUFU.RCP R116, R18 ;  /* 0x0000001200747308 */ /* 0x000ea20000001000 */
[----:B-1----:R-:W-:Y:S01]  /*50f0*/  FMUL R36, R36, R117 ;  /* 0x0000007524247220 */ /* 0x002fe20000400000 */
[----:B------:R-:W-:-:S02]  /*5100*/  F2FP.BF16.F32.PACK_AB R13, R10, R105 ;  /* 0x000000690a0d723e */ /* 0x000fc400000010ff */
[----:B------:R-:W-:Y:S01]  /*5110*/  LOP3.LUT R17, R134, 0x30, R17, 0x78, !PT ;  /* 0x0000003086117812 */ /* 0x000fe200078e7811 */
[----:B------:R-:W-:Y:S01]  /*5120*/  FMUL R87, R87, R36 ;  /* 0x0000002457577220 */ /* 0x000fe20000400000 */
[----:B------:R-:W-:Y:S01]  /*5130*/  FMUL R36, R66, R101 ;  /* 0x0000006542247220 */ /* 0x000fe20000400000 */
[----:B------:R-:W-:Y:S01]  /*5140*/  F2FP.BF16.F32.PACK_AB R10, R25, R38 ;  /* 0x00000026190a723e */ /* 0x000fe200000010ff */
[----:B----4-:R-:W-:Y:S01]  /*5150*/  FMUL R48, R48, R21 ;  /* 0x0000001530307220 */ /* 0x010fe20000400000 */
[----:B------:R-:W-:Y:S01]  /*5160*/  FMUL R87, R66, R87 ;  /* 0x0000005742577220 */ /* 0x000fe20000400000 */
[----:B------:R-:W-:Y:S02]  /*5170*/  FMNMX.NAN R19, R19, R24, !PT ;  /* 0x0000001813137209 */ /* 0x000fe40007820000 */
[----:B------:R-:W-:Y:S01]  /*5180*/  FMUL R95, R95, R48 ;  /* 0x000000305f5f7220 */ /* 0x000fe20000400000 */
[----:B--2---:R-:W-:-:S03]  /*5190*/  FMUL R49, R49, R116 ;  /* 0x0000007431317220 */ /* 0x004fc60000400000 */
[C---:B------:R-:W-:Y:S01]  /*51a0*/  FMUL R32, R66.reuse, R95 ;  /* 0x0000005f42207220 */ /* 0x040fe20000400000 */
[----:B------:R-:W-:Y:S01]  /*51b0*/  SHF.R.U32.HI R18, RZ, 0x3, R127 ;  /* 0x00000003ff127819 */ /* 0x000fe2000001167f */
[----:B---3--:R-:W-:Y:S01]  /*51c0*/  FMUL R4, R66, R93 ;  /* 0x0000005d42047220 */ /* 0x008fe20000400000 */
[----:B------:R-:W-:Y:S01]  /*51d0*/  FMNMX.NAN R5, |R45|, |R28|, !PT ;  /* 0x4000001c2d057209 */ /* 0x000fe20007820200 */
[----:B------:R-:W-:Y:S01]  /*51e0*/  FMUL R49, R96, R49 ;  /* 0x0000003160317220 */ /* 0x000fe20000400000 */
[----:B------:R-:W-:Y:S01]  /*51f0*/  FMUL R6, R66, R91 ;  /* 0x0000005b42067220 */ /* 0x000fe20000400000 */
[----:B------:R-:W-:Y:S02]  /*5200*/  LOP3.LUT R18, R127, 0x30, R18, 0x78, !PT ;  /* 0x000000307f127812 */ /* 0x000fe400078e7812 */
[----:B------:R-:W-:Y:S01]  /*5210*/  FMNMX.NAN R26, |R4|, |R9|, !PT ;  /* 0x40000009041a7209 */ /* 0x000fe20007820200 */
[C---:B------:R-:W-:Y:S01]  /*5220*/  FMUL R49, R66.reuse, R49 ;  /* 0x0000003142317220 */ /* 0x040fe20000400000 */
[----:B------:R-:W-:Y:S01]  /*5230*/  F2FP.BF16.F32.PACK_AB R7, R47, R4 ;  /* 0x000000042f07723e */ /* 0x000fe200000010ff */
[----:B------:R-:W-:Y:S01]  /*5240*/  FMUL R4, R66, R89 ;  /* 0x0000005942047220 */ /* 0x000fe20000400000 */
[----:B------:R-:W-:-:S02]  /*5250*/  FMNMX3.NAN R22, |R22|, |R25|, R5, !PT ;  /* 0x4000001916167276 */ /* 0x000fc40007820205 */
[----:B------:R-:W-:Y:S02]  /*5260*/  FMNMX.NAN R28, |R6|, |R11|, !PT ;  /* 0x4000000b061c7209 */ /* 0x000fe40007820200 */
[----:B------:R-:W-:Y:S02]  /*5270*/  FMNMX.NAN R30, |R4|, |R105|, !PT ;  /* 0x40000069041e7209 */ /* 0x000fe40007820200 */
[----:B------:R-:W-:Y:S01]  /*5280*/  F2FP.BF16.F32.PACK_AB R5, R39, R4 ;  /* 0x000000042705723e */ /* 0x000fe200000010ff */
[----:B------:R-:W-:Y:S01]  /*5290*/  FMUL R4, R66, R37 ;  /* 0x0000002542047220 */ /* 0x000fe20000400000 */
[----:B------:R-:W-:Y:S02]  /*52a0*/  F2FP.BF16.F32.PACK_AB R6, R45, R6 ;  /* 0x000000062d06723e */ /* 0x000fe400000010ff */
[----:B------:R-:W-:Y:S02]  /*52b0*/  F2FP.BF16.F32.PACK_AB R11, R27, R36 ;  /* 0x000000241b0b723e */ /* 0x000fe400000010ff */
[----:B------:R-:W-:-:S02]  /*52c0*/  FMNMX.NAN R21, |R4|, |R12|, !PT ;  /* 0x4000000c04157209 */ /* 0x000fc40007820200 */
[----:B------:R-:W-:Y:S02]  /*52d0*/  F2FP.BF16.F32.PACK_AB R4, R4, R87 ;  /* 0x000000570404723e */ /* 0x000fe400000010ff */
[----:B------:R-:W-:Y:S02]  /*52e0*/  F2FP.BF16.F32.PACK_AB R9, R51, R34 ;  /* 0x000000223309723e */ /* 0x000fe400000010ff */
[----:B------:R-:W-:Y:S01]  /*52f0*/  F2FP.BF16.F32.PACK_AB R8, R49, R32 ;  /* 0x000000203108723e */ /* 0x000fe200000010ff */
[----:B------:R1:W-:Y:S01]  /*5300*/  STS.128 [R16], R4 ;  /* 0x0000000410007388 */ /* 0x0003e20000000c00 */
[-C--:B------:R-:W-:Y:S02]  /*5310*/  F2FP.BF16.F32.PACK_AB R12, R12, R103.reuse ;  /* 0x000000670c0c723e */ /* 0x080fe400000010ff */
[----:B------:R-:W-:Y:S01]  /*5320*/  FMNMX.NAN R87, |R87|, |R103|, !PT ;  /* 0x4000006757577209 */ /* 0x000fe20007820200 */
[----:B------:R1:W-:Y:S01]  /*5330*/  STS.128 [R17], R8 ;  /* 0x0000000811007388 */ /* 0x0003e20000000c00 */
[----:B------:R-:W-:-:S02]  /*5340*/  FMNMX3.NAN R26, |R85|, |R36|, R26, !PT ;  /* 0x40000024551a7276 */ /* 0x000fc4000782021a */
[----:B------:R-:W-:Y:S01]  /*5350*/  FMNMX3.NAN R81, |R81|, |R34|, R30, !PT ;  /* 0x4000002251517276 */ /* 0x000fe2000782021e */
[----:B------:R1:W-:Y:S01]  /*5360*/  STS.128 [R18], R12 ;  /* 0x0000000c12007388 */ /* 0x0003e20000000c00 */
[----:B------:R-:W-:Y:S02]  /*5370*/  FMNMX3.NAN R21, |R20|, |R49|, R21, !PT ;  /* 0x4000003114157276 */ /* 0x000fe40007820215 */
[----:B------:R-:W-:Y:S01]  /*5380*/  FMNMX3.NAN R28, |R83|, |R38|, R28, !PT ;  /* 0x40000026531c7276 */ /* 0x000fe2000782021c */
[----:B------:R2:W-:Y:S06]  /*5390*/  MEMBAR.ALL.CTA ;  /* 0x0000000000007992 */ /* 0x0005ec0000008000 */
[----:B--2---:R-:W2:Y:S01]  /*53a0*/  FENCE.VIEW.ASYNC.S ;  /* 0x00000000000073c6 */ /* 0x004ea20000000000 */
[----:B------:R-:W-:-:S02]  /*53b0*/  FMNMX3.NAN R87, |R79|, |R32|, R87, !PT ;  /* 0x400000204f577276 */ /* 0x000fc40007820257 */
[----:B------:R-:W-:Y:S02]  /*53c0*/  FMNMX.NAN R26, R26, R81, !PT ;  /* 0x000000511a1a7209 */ /* 0x000fe40007820000 */
[----:B------:R-:W-:Y:S02]  /*53d0*/  FMNMX3.NAN R19, R21, R22, R19, !PT ;  /* 0x0000001615137276 */ /* 0x000fe40007820013 */
[----:B------:R-:W-:-:S04]  /*53e0*/  FMNMX3.NAN R26, R87, R28, R26, !PT ;  /* 0x0000001c571a7276 */ /* 0x000fc8000782001a */
[----:B------:R-:W-:-:S04]  /*53f0*/  FMNMX3.NAN R19, R26, R19, RZ, !PT ;  /* 0x000000131a137276 */ /* 0x000fc800078200ff */
[----:B------:R-:W-:Y:S01]  /*5400*/  FMNMX R76, R19, R76, !PT ;  /* 0x0000004c134c7209 */ /* 0x000fe20007800000 */
[----:B--2---:R-:W-:Y:S06]  /*5410*/  BAR.SYNC.DEFER_BLOCKING 0x2, 0x80 ;  /* 0x0082000000007b1d */ /* 0x004fec0000010000 */
[----:B------:R-:W-:Y:S05]  /*5420*/  @P2 BRA `(.L_x_71) ;  /* 0x0000000000442947 */ /* 0x000fea0003800000 */
[----:B------:R-:W-:Y:S01]  /*5430*/  IMAD R78, R53, 0x4, R78 ;  /* 0x00000004354e7824 */ /* 0x000fe200078e024e */
[----:B------:R-:W-:Y:S01]  /*5440*/  UIADD3 UR12, UP0, UPT, UR10, 0x2c0, URZ ;  /* 0x000002c00a0c7890 */ /* 0x000fe2000ff1e0ff */
[----:B------:R-:W-:Y:S02]  /*5450*/  PLOP3.LUT P0, PT, PT, PT, PT, 0x80, 0x8 ;  /* 0x000000000008781c */ /* 0x000fe40003f0f070 */
[----:B-1----:R-:W-:Y:S01]  /*5460*/  IADD3 R4, PT, PT, R3, 0x4400, RZ ;  /* 0x0000440003047810 */ /* 0x002fe20007ffe0ff */
[----:B------:R-:W-:Y:S01]  /*5470*/  IMAD.SHL.U32 R78, R78, 0x10, RZ ;  /* 0x000000104e4e7824 */ /* 0x000fe200078e00ff */
[----:B------:R-:W-:-:S12]  /*5480*/  UIADD3.X UR13, UPT, UPT, URZ, UR11, URZ, UP0, !UPT ;  /* 0x0000000bff0d7290 */ /* 0x000fd800087fe4ff */
.L_x_72:
        /* <DEDUP_REMOVED lines=10> */
[----:B------:R0:W-:Y:S02]  /*5530*/  UTMACMDFLUSH ;  /* 0x00000000000079b7 */ /* 0x0001e40000000000 */
.L_x_71:
[----:B------:R-:W-:Y:S01]  /*5540*/  BAR.SYNC.DEFER_BLOCKING 0x2, 0x80 ;  /* 0x0082000000007b1d */ /* 0x000fe20000010000 */
[----:B------:R-:W-:Y:S01]  /*5550*/  HFMA2 R78, -RZ, RZ, 0, 1.1920928955078125e-07 ;  /* 0x00000002ff4e7431 */ /* 0x000fe200000001ff */
[----:B------:R-:W-:-:S04]  /*5560*/  PLOP3.LUT P0, PT, PT, PT, PT, 0x8, 0x80 ;  /* 0x000000000080781c */ /* 0x000fc80003f0e170 */
[----:B------:R-:W-:Y:S09]  /*5570*/  @P3 BRA `(.L_x_73) ;  /* 0xffffffe400183947 */ /* 0x000ff2000383ffff */
[----:B------:R-:W-:Y:S01]  /*5580*/  ELECT P0, URZ, PT ;  /* 0x0000000000ff782f */ /* 0x000fe20003800000 */
[----:B-1----:R-:W-:Y:S01]  /*5590*/  IMAD R5, R64, 0x8, R3 ;  /* 0x0000000840057824 */ /* 0x002fe200078e0203 */
[----:B------:R-:W-:Y:S11]  /*55a0*/  BSSY B0, `(.L_x_74) ;  /* 0x000000a000007945 */ /* 0x000ff60003800000 */
[----:B------:R-:W-:Y:S01]  /*55b0*/  @P0 VIADD R6, R55, 0x90 ;  /* 0x0000009037060836 */ /* 0x000fe20000000000 */
[----:B------:R-:W-:-:S02]  /*55c0*/  @P0 MOV R4, 0x1 ;  /* 0x0000000100040802 */ /* 0x000fc40000000f00 */
[----:B------:R-:W-:Y:S02]  /*55d0*/  LEA R55, R64, R3, 0x4 ;  /* 0x0000000340377211 */ /* 0x000fe400078e20ff */
[----:B------:R-:W-:Y:S01]  /*55e0*/  @P0 PRMT R7, R57, 0x654, R6 ;  /* 0x0000065439070816 */ /* 0x000fe20000000006 */
[----:B------:R-:W-:-:S03]  /*55f0*/  IMAD.U32 R6, R61, -0x80000000, RZ ;  /* 0x800000003d067824 */ /* 0x000fc600078e00ff */
[----:B------:R1:W-:Y:S01]  /*5600*/  @P0 SYNCS.ARRIVE.TRANS64.RED.ART0 RZ, [R7+URZ], R4 ;  /* 0x0000000407ff09a7 */ /* 0x0003e200085004ff */
[----:B------:R-:W-:Y:S01]  /*5610*/  ISETP.NE.AND P0, PT, R58, RZ, PT ;  /* 0x000000ff3a00720c */ /* 0x000fe20003f05270 */
[----:B------:R-:W2:Y:S02]  /*5620*/  SYNCS.PHASECHK.TRANS64.TRYWAIT P1, [R5+URZ+0xa0], R6 ;  /* 0x0000a006050075a7 */ /* 0x000ea400080211ff */
[----:B-12---:R-:W-:Y:S10]  /*5630*/  @!P1 BRA `(.L_x_75) ;  /* 0x0000000c00549947 */ /* 0x006ff40003800000 */
.L_x_111:
[----:B------:R-:W-:Y:S05]  /*5640*/  BSYNC B0 ;  /* 0x0000000000007941 */ /* 0x000fea0003800000 */
.L_x_74:
[----:B------:R-:W2:Y:S01]  /*5650*/  LDS.128 R52, [R55+0x38410] ;  /* 0x0384100037347984 */ /* 0x000ea20000000c00 */
[----:B------:R-:W-:Y:S01]  /*5660*/  CREDUX.MAXABS.F32.NAN UR4, R76 ;  /* 0x000000004c0472cc */ /* 0x000fe20000006400 */
[----:B-1----:R-:W-:Y:S01]  /*5670*/  @!P0 IMAD R7, R65, 0x4, R3 ;  /* 0x0000000441078824 */ /* 0x002fe200078e0203 */
[----:B------:R-:W-:Y:S01]  /*5680*/  BSSY.RECONVERGENT B0, `(.L_x_76) ;  /* 0x0000014000007945 */ /* 0x000fe20003800200 */
[----:B------:R1:W-:Y:S06]  /*5690*/  MEMBAR.ALL.CTA ;  /* 0x0000000000007992 */ /* 0x0003ec0000008000 */
[----:B-1----:R-:W1:Y:S01]  /*56a0*/  FENCE.VIEW.ASYNC.S ;  /* 0x00000000000073c6 */ /* 0x002e620000000000 */
[----:B------:R-:W-:Y:S01]  /*56b0*/  IADD3 R62, PT, PT, R62, 0x1, RZ ;  /* 0x000000013e3e7810 */ /* 0x000fe20007ffe0ff */
[----:B------:R-:W-:-:S02]  /*56c0*/  VIADD R64, R64, 0x1 ;  /* 0x0000000140407836 */ /* 0x000fc40000000000 */
[----:B------:R-:W-:Y:S01]  /*56d0*/  IMAD.U32 R4, RZ, RZ, UR4 ;  /* 0x00000004ff047e24 */ /* 0x000fe2000f8e00ff */
[----:B-1----:R1:W-:Y:S04]  /*56e0*/  SYNCS.ARRIVE.TRANS64.ART0 RZ, [R5+URZ+0xb0], R0 ;  /* 0x0000b00005ff79a7 */ /* 0x0023e800085000ff */
[----:B------:R1:W-:Y:S01]  /*56f0*/  @!P0 STS [R7+0x38400], R4 ;  /* 0x0384000407008388 */ /* 0x0003e20000000800 */
[----:B------:R-:W-:Y:S01]  /*5700*/  BAR.SYNC.DEFER_BLOCKING 0x2, 0x80 ;  /* 0x0082000000007b1d */ /* 0x000fe20000010000 */
[----:B------:R-:W-:-:S13]  /*5710*/  LOP3.LUT P0, RZ, R65, R58, RZ, 0xfc, !PT ;  /* 0x0000003a41ff7212 */ /* 0x000fda000780fcff */
[----:B------:R-:W-:Y:S05]  /*5720*/  @P0 BRA `(.L_x_77) ;  /* 0x0000000000240947 */ /* 0x000fea0003800000 */
[----:B------:R-:W-:Y:S01]  /*5730*/  IMAD.U32 R2, RZ, RZ, UR7 ;  /* 0x00000007ff027e24 */ /* 0x000fe2000f8e00ff */
[----:B------:R-:W-:Y:S01]  /*5740*/  MOV R3, 0x400 ;  /* 0x0000040000037802 */ /* 0x000fe20000000f00 */
[----:B------:R-:W3:Y:S03]  /*5750*/  LDC.64 R8, c[0x0][0x740] ;  /* 0x0001d000ff087b82 */ /* 0x000ee60000000a00 */
[----:B------:R-:W-:-:S05]  /*5760*/  LEA R3, R2, R3, 0x18 ;  /* 0x0000000302037211 */ /* 0x000fca00078ec0ff */
[----:B-1----:R-:W1:Y:S01]  /*5770*/  LDS.128 R4, [R3+0x38400] ;  /* 0x0384000003047984 */ /* 0x002e620000000c00 */
[----:B---3--:R-:W-:Y:S01]  /*5780*/  IMAD.WIDE R8, R56, 0x4, R8 ;  /* 0x0000000438087825 */ /* 0x008fe200078e0208 */
[----:B-1----:R-:W-:-:S04]  /*5790*/  FMNMX3 R4, R4, RZ, R5, !PT ;  /* 0x000000ff04047276 */ /* 0x002fc80007800005 */
[----:B------:R-:W-:-:S05]  /*57a0*/  FMNMX3 R7, R4, R6, R7, !PT ;  /* 0x0000000604077276 */ /* 0x000fca0007800007 */
[----:B------:R3:W-:Y:S02]  /*57b0*/  REDG.E.MAX.S32.STRONG.GPU desc[UR30][R8.64], R7 ;  /* 0x000000070800798e */ /* 0x0007e4000d12e31e */
.L_x_77:
[----:B------:R-:W-:Y:S05]  /*57c0*/  BSYNC.RECONVERGENT B0 ;  /* 0x0000000000007941 */ /* 0x000fea0003800200 */
.L_x_76:
[----:B--2---:R-:W-:Y:S02]  /*57d0*/  ISETP.NE.AND P0, PT, R55, 0x1, PT ;  /* 0x000000013700780c */ /* 0x004fe40003f05270 */
[----:B------:R-:W-:Y:S02]  /*57e0*/  ISETP.NE.AND P1, PT, R64, 0x2, PT ;  /* 0x000000024000780c */ /* 0x000fe40003f25270 */
[----:B------:R-:W-:Y:S02]  /*57f0*/  ISETP.NE.AND P2, PT, R62, 0x2, PT ;  /* 0x000000023e00780c */ /* 0x000fe40003f45270 */
[----:B------:R-:W-:Y:S02]  /*5800*/  SEL R6, RZ, 0x1, P1 ;  /* 0x00000001ff067807 */ /* 0x000fe40000800000 */
[----:B-1----:R-:W-:Y:S02]  /*5810*/  SEL R4, RZ, 0x1, P2 ;  /* 0x00000001ff047807 */ /* 0x002fe40001000000 */
[----:B------:R-:W-:-:S02]  /*5820*/  LOP3.LUT R61, R61, R6, RZ, 0x3c, !PT ;  /* 0x000000063d3d7212 */ /* 0x000fc400078e3cff */
[----:B------:R-:W-:Y:S02]  /*5830*/  LOP3.LUT R59, R59, R4, RZ, 0x3c, !PT ;  /* 0x000000043b3b7212 */ /* 0x000fe400078e3cff */
[----:B------:R-:W-:Y:S02]  /*5840*/  SEL R64, R64, RZ, P1 ;  /* 0x000000ff40407207 */ /* 0x000fe40000800000 */
[----:B------:R-:W-:Y:S01]  /*5850*/  SEL R62, R62, RZ, P2 ;  /* 0x000000ff3e3e7207 */ /* 0x000fe20001000000 */
[----:B------:R-:W-:Y:S06]  /*5860*/  @!P0 BRA `(.L_x_78) ;  /* 0xffffffdc007c8947 */ /* 0x000fec000383ffff */
.L_x_66:
[----:B------:R-:W-:-:S13]  /*5870*/  ISETP.NE.AND P0, PT, R65, RZ, PT ;  /* 0x000000ff4100720c */ /* 0x000fda0003f05270 */
[----:B------:R-:W-:Y:S05]  /*5880*/  @P0 BRA `(.L_x_79) ;  /* 0x0000000000200947 */ /* 0x000fea0003800000 */
[----:B------:R-:W4:Y:S01]  /*5890*/  S2UR UR4, SR_CgaCtaId ;  /* 0x00000000000479c3 */ /* 0x000f220000008800 */
[----:B------:R-:W-:Y:S01]  /*58a0*/  ELECT P1, URZ, PT ;  /* 0x0000000000ff782f */ /* 0x000fe20003820000 */
[----:B------:R-:W-:-:S06]  /*58b0*/  IMAD.MOV.U32 R4, RZ, RZ, 0x1 ;  /* 0x00000001ff047424 */ /* 0x000fcc00078e00ff */
[----:B------:R-:W-:Y:S06]  /*58c0*/  UVIRTCOUNT.DEALLOC.SMPOOL 0x80 ;  /* 0x000000800000784c */ /* 0x000fec0000000000 */
[----:B------:R-:W-:Y:S01]  /*58d0*/  @P1 MOV R5, 0x40 ;  /* 0x0000004000051802 */ /* 0x000fe20000000f00 */
[----:B----4-:R-:W-:-:S05]  /*58e0*/  @P1 IMAD.U32 R2, RZ, RZ, UR4 ;  /* 0x00000004ff021e24 */ /* 0x010fca000f8e00ff */
[----:B------:R-:W-:-:S05]  /*58f0*/  @P1 LEA R5, R2, R5, 0x18 ;  /* 0x0000000502051211 */ /* 0x000fca00078ec0ff */
[----:B------:R4:W-:Y:S02]  /*5900*/  @P1 STS.U8 [R5], R4 ;  /* 0x0000000405001388 */ /* 0x0009e40000000000 */
.L_x_79:
[----:B------:R-:W-:Y:S06]  /*5910*/  BAR.SYNC.DEFER_BLOCKING 0x2, 0x80 ;  /* 0x0082000000007b1d */ /* 0x000fec0000010000 */
[----:B------:R-:W-:Y:S05]  /*5920*/  @P0 BRA `(.L_x_80) ;  /* 0x0000000000d80947 */ /* 0x000fea0003800000 */
[----:B----4-:R-:W-:Y:S01]  /*5930*/  VIADD R5, R3, 0xc0 ;  /* 0x000000c003057836 */ /* 0x010fe20000000000 */
[----:B------:R-:W-:Y:S01]  /*5940*/  LOP3.LUT R2, R2, 0x1, RZ, 0x3c, !PT ;  /* 0x0000000102027812 */ /* 0x000fe200078e3cff */
[----:B------:R-:W-:Y:S03]  /*5950*/  BSSY B0, `(.L_x_81) ;  /* 0x0000005000007945 */ /* 0x000fe60003800000 */
[----:B------:R-:W-:-:S04]  /*5960*/  PRMT R5, R2, 0x654, R5 ;  /* 0x0000065402057816 */ /* 0x000fc80000000005 */
[----:B------:R4:W-:Y:S01]  /*5970*/  SYNCS.ARRIVE.TRANS64.RED.ART0 RZ, [R5+URZ], R0 ;  /* 0x0000000005ff79a7 */ /* 0x0009e200085004ff */
[----:B------:R-:W5:Y:S02]  /*5980*/  SYNCS.PHASECHK.TRANS64.TRYWAIT P0, [R3+URZ+0xc0], RZ ;  /* 0x0000c0ff030075a7 */ /* 0x000f6400080011ff */
[----:B----45:R-:W-:Y:S05]  /*5990*/  @!P0 BRA `(.L_x_82) ;  /* 0x0000000800948947 */ /* 0x030fea0003800000 */
.L_x_112:
[----:B--2---:R-:W-:Y:S05]  /*59a0*/  BSYNC B0 ;  /* 0x0000000000007941 */ /* 0x004fea0003800000 */
.L_x_81:
[----:B------:R-:W2:Y:S01]  /*59b0*/  S2UR UR5, SR_CgaCtaId ;  /* 0x00000000000579c3 */ /* 0x000ea20000008800 */
[----:B------:R-:W-:Y:S01]  /*59c0*/  NOP ;  /* 0x0000000000007918 */ /* 0x000fe20000000000 */
[----:B------:R-:W-:Y:S01]  /*59d0*/  UMOV UR4, 0x50 ;  /* 0x0000005000047882 */ /* 0x000fe20000000000 */
[----:B---3--:R-:W-:Y:S01]  /*59e0*/  LOP3.LUT R7, R63, 0xffff, RZ, 0xc0, !PT ;  /* 0x0000ffff3f077812 */ /* 0x008fe200078ec0ff */
[----:B------:R-:W-:-:S03]  /*59f0*/  IMAD.MOV.U32 R4, RZ, RZ, 0xffff ;  /* 0x0000ffffff047424 */ /* 0x000fc600078e00ff */
[----:B------:R-:W-:-:S05]  /*5a00*/  SHF.R.U32.HI R7, RZ, 0x5, R7 ;  /* 0x00000005ff077819 */ /* 0x000fca0000011607 */
[----:B------:R-:W-:Y:S01]  /*5a10*/  VIADD R5, R7, 0x10 ;  /* 0x0000001007057836 */ /* 0x000fe20000000000 */
[----:B------:R-:W-:-:S04]  /*5a20*/  SHF.L.U32 R7, R4, R7, RZ ;  /* 0x0000000704077219 */ /* 0x000fc800000006ff */
[----:B------:R-:W-:Y:S01]  /*5a30*/  SHF.L.U32 R0, R0, R5, RZ ;  /* 0x0000000500007219 */ /* 0x000fe200000006ff */
[----:B--2---:R-:W-:-:S03]  /*5a40*/  ULEA UR5, UR5, UR4, 0x18 ;  /* 0x0000000405057291 */ /* 0x004fc6000f8ec0ff */
[----:B------:R-:W-:-:S04]  /*5a50*/  LOP3.LUT R7, R0, R7, RZ, 0xfc, !PT ;  /* 0x0000000700077212 */ /* 0x000fc800078efcff */
[C---:B------:R-:W-:Y:S02]  /*5a60*/  LOP3.LUT R5, R7.reuse, 0xffff, RZ, 0xc0, !PT ;  /* 0x0000ffff07057812 */ /* 0x040fe400078ec0ff */
[----:B------:R-:W2:Y:S02]  /*5a70*/  LDS R2, [UR5] ;  /* 0x00000005ff027984 */ /* 0x000ea40008000800 */
[----:B--2---:R-:W-:-:S04]  /*5a80*/  LOP3.LUT R0, R7, 0xffff, R2, 0x80, !PT ;  /* 0x0000ffff07007812 */ /* 0x004fc800078e8002 */
[----:B------:R-:W-:-:S13]  /*5a90*/  ISETP.NE.AND P0, PT, R0, R5, PT ;  /* 0x000000050000720c */ /* 0x000fda0003f05270 */
[----:B------:R-:W-:Y:S05]  /*5aa0*/  @P0 BRA `(.L_x_83) ;  /* 0x00000000006c0947 */ /* 0x000fea0003800000 */
[----:B------:R-:W-:Y:S02]  /*5ab0*/  SHF.R.U32.HI R0, RZ, 0x10, R2 ;  /* 0x00000010ff007819 */ /* 0x000fe40000011602 */
[----:B------:R-:W-:-:S04]  /*5ac0*/  SHF.R.U32.HI R5, RZ, 0x10, R7 ;  /* 0x00000010ff057819 */ /* 0x000fc80000011607 */
[----:B------:R-:W-:-:S04]  /*5ad0*/  LOP3.LUT R0, R0, R5, RZ, 0xc0, !PT ;  /* 0x0000000500007212 */ /* 0x000fc800078ec0ff */
[----:B------:R-:W-:-:S13]  /*5ae0*/  ISETP.NE.AND P0, PT, R0, R5, PT ;  /* 0x000000050000720c */ /* 0x000fda0003f05270 */
[----:B------:R-:W-:Y:S05]  /*5af0*/  @P0 BRA `(.L_x_84) ;  /* 0x00000000004c0947 */ /* 0x000fea0003800000 */
[----:B------:R-:W-:Y:S02]  /*5b00*/  R2UR UR4, R7 ;  /* 0x00000000070472ca */ /* 0x000fe400000e0000 */
[----:B------:R-:W-:Y:S02]  /*5b10*/  ELECT P0, URZ, PT ;  /* 0x0000000000ff782f */ /* 0x000fe40003800000 */
[----:B------:R-:W-:-:S09]  /*5b20*/  PLOP3.LUT P1, PT, PT, PT, PT, 0x8, 0x80 ;  /* 0x000000000080781c */ /* 0x000fd20003f2e170 */
[----:B------:R-:W-:Y:S02]  /*5b30*/  ULOP3.LUT UR4, URZ, UR4, URZ, 0x33, !UPT ;  /* 0x00000004ff047292 */ /* 0x000fe4000f8e33ff */
[----:B------:R-:W-:-:S10]  /*5b40*/  VOTEU.ANY UP0, P0 ;  /* 0x0000000000ff7886 */ /* 0x000fd40000000100 */
.L_x_85:
[----:B------:R-:W-:Y:S01]  /*5b50*/  @P0 ELECT P1, URZ, PT ;  /* 0x0000000000ff082f */ /* 0x000fe20003820000 */
[----:B------:R2:W-:-:S12]  /*5b60*/  @UP0 UTCATOMSWS.AND URZ, UR4 ;  /* 0x0000000400ff09e3 */ /* 0x0005d80008000000 */
[----:B------:R-:W-:Y:S02]  /*5b70*/  @P1 PLOP3.LUT P0, PT, P1, PT, PT, 0x8, 0x80 ;  /* 0x000000000080181c */ /* 0x000fe40000f0e170 */
[----:B------:R-:W-:-:S11]  /*5b80*/  PLOP3.LUT P1, PT, PT, PT, PT, 0x8, 0x80 ;  /* 0x000000000080781c */ /* 0x000fd60003f2e170 */
[----:B--2---:R-:W-:Y:S05]  /*5b90*/  @P0 BRA.U.ANY `(.L_x_85) ;  /* 0xfffffffd00ec0947 */ /* 0x004fea000393ffff */
[----:B------:R-:W2:Y:S01]  /*5ba0*/  S2R R2, SR_LANEID ;  /* 0x0000000000027919 */ /* 0x000ea20000000000 */
[----:B------:R-:W-:Y:S01]  /*5bb0*/  IMAD.U32 R0, RZ, RZ, UR4 ;  /* 0x00000004ff007e24 */ /* 0x000fe2000f8e00ff */
[----:B------:R-:W-:Y:S02]  /*5bc0*/  VOTEU.ANY UR6, UPT, PT ;  /* 0x0000000000067886 */ /* 0x000fe400038e0100 */
[----:B------:R-:W-:Y:S01]  /*5bd0*/  UFLO.U32 UR6, UR6 ;  /* 0x00000006000672bd */ /* 0x000fe200080e0000 */
[----:B------:R-:W3:Y:S05]  /*5be0*/  REDUX UR4, R0 ;  /* 0x00000000000473c4 */ /* 0x000eea0000000000 */
[----:B--2---:R-:W-:-:S02]  /*5bf0*/  ISETP.EQ.U32.AND P0, PT, R2, UR6, PT ;  /* 0x0000000602007c0c */ /* 0x004fc4000bf02070 */
[----:B---3--:R-:W-:-:S11]  /*5c00*/  MOV R2, UR4 ;  /* 0x0000000400027c02 */ /* 0x008fd60008000f00 */
[----:B------:R2:W-:Y:S01]  /*5c10*/  @P0 ATOMS.AND RZ, [UR5], R2 ;  /* 0x00000002ffff098c */ /* 0x0005e2000a800005 */
[----:B------:R-:W-:Y:S05]  /*5c20*/  BRA `(.L_x_86) ;  /* 0x0000000000147947 */ /* 0x000fea0003800000 */
.L_x_84:
[----:B------:R-:W-:Y:S02]  /*5c30*/  MOV R4, 0x5c50 ;  /* 0x00005c5000047802 */ /* 0x000fe40000000f00 */
[----:B-1--4-:R-:W-:Y:S05]  /*5c40*/  CALL.REL.NOINC `($__internal_0_$__cuda_sm10x_tcgen05_guardrail_trap_col_being_dealloced_not_returned_by_alloc) ;  /* 0x0000000400fc7944 */ /* 0x012fea0003c00000 */
[----:B------:R-:W-:Y:S05]  /*5c50*/  BRA `(.L_x_86) ;  /* 0x0000000000087947 */ /* 0x000fea0003800000 */
.L_x_83:
[----:B------:R-:W-:Y:S02]  /*5c60*/  MOV R4, 0x5c80 ;  /* 0x00005c8000047802 */ /* 0x000fe40000000f00 */
[----:B-1--4-:R-:W-:Y:S05]  /*5c70*/  CALL.REL.NOINC `($__internal_2_$__cuda_sm10x_tcgen05_guardrail_trap_unallocated_columns_being_dealloced) ;  /* 0x0000000800087944 */ /* 0x012fea0003c00000 */
.L_x_86:
[----:B------:R-:W-:Y:S01]  /*5c80*/  NOP ;  /* 0x0000000000007918 */ /* 0x000fe20000000000 */
.L_x_80:
[----:B------:R-:W-:Y:S01]  /*5c90*/  ISETP.NE.AND P0, PT, R65, RZ, PT ;  /* 0x000000ff4100720c */ /* 0x000fe20003f05270 */
[----:B------:R-:W-:-:S04]  /*5ca0*/  DEPBAR.LE SB0, 0x0 ;  /* 0x000080000000791a */ /* 0x000fc80000000000 */
[----:B------:R-:W-:-:S08]  /*5cb0*/  DEPBAR.LE SB0, 0x0 ;  /* 0x000080000000791a */ /* 0x000fd00000000000 */
[----:B------:R-:W-:Y:S05]  /*5cc0*/  @P0 BRA `(.L_x_52) ;  /* 0x0000000000200947 */ /* 0x000fea0003800000 */
[----:B------:R-:W-:Y:S01]  /*5cd0*/  ELECT P0, URZ, PT ;  /* 0x0000000000ff782f */ /* 0x000fe20003800000 */
[----:B------:R-:W-:-:S12]  /*5ce0*/  IMAD.MOV.U32 R0, RZ, RZ, 0x20 ;  /* 0x00000020ff007424 */ /* 0x000fd800078e00ff */
[----:B----4-:R-:W-:-:S04]  /*5cf0*/  @P0 IADD3 R4, PT, PT, -R0, 0x100000, RZ ;  /* 0x0010000000040810 */ /* 0x010fc80007ffe1ff */
[C---:B------:R-:W-:Y:S02]  /*5d00*/  @P0 SHF.L.U32 R5, R4.reuse, 0xb, RZ ;  /* 0x0000000b04050819 */ /* 0x040fe400000006ff */
[----:B------:R-:W-:-:S05]  /*5d10*/  @P0 SHF.L.U32 R4, R4, 0x1, RZ ;  /* 0x0000000104040819 */ /* 0x000fca00000006ff */
[----:B------:R4:W-:Y:S04]  /*5d20*/  @P0 STS.64 [R3+URZ+0xc0], R4 ;  /* 0x0000c00403000988 */ /* 0x0009e80008000aff */
[----:B------:R-:W5:Y:S02]  /*5d30*/  FENCE.VIEW.ASYNC.S ;  /* 0x00000000000073c6 */ /* 0x000f640000000000 */
[----:B-----5:R-:W1:Y:S02]  /*5d40*/  SYNCS.CCTL.IVALL ;  /* 0x00000000000079b1 */ /* 0x020e640000000000 */
.L_x_52:
[----:B-1----:R-:W-:Y:S01]  /*5d50*/  NOP ;  /* 0x0000000000007918 */ /* 0x002fe20000000000 */
[----:B--2---:R-:W-:Y:S05]  /*5d60*/  EXIT ;  /* 0x000000000000794d */ /* 0x004fea0003800000 */
.L_x_22:
[----:B------:R-:W-:-:S07]  /*5d70*/  MOV R12, R13 ;  /* 0x0000000d000c7202 */ /* 0x000fce0000000f00 */
.L_x_87:
[----:B---3--:R3:W4:Y:S02]  /*5d80*/  SYNCS.PHASECHK.TRANS64.TRYWAIT P0, [R8+URZ+0xb0], R13 ;  /* 0x0000b00d080075a7 */ /* 0x00872400080011ff */
[----:B----4-:R-:W-:Y:S05]  /*5d90*/  @!P0 NANOSLEEP.SYNCS 0x989680 ;  /* 0x009896800000895d */ /* 0x010fea0003900000 */
[----:B------:R-:W4:Y:S02]  /*5da0*/  @!P0 SYNCS.PHASECHK.TRANS64 P0, [R8+URZ+0xb0], R13 ;  /* 0x0000b00d080085a7 */ /* 0x000f2400080010ff */
[----:B----4-:R-:W-:Y:S05]  /*5db0*/  @!P0 BRA `(.L_x_87) ;  /* 0xfffffffc00f08947 */ /* 0x010fea000383ffff */
[----:B------:R-:W-:Y:S05]  /*5dc0*/  BRA `(.L_x_88) ;  /* 0xffffffb000847947 */ /* 0x000fea000383ffff */
.L_x_24:
[----:B------:R-:W-:-:S07]  /*5dd0*/  MOV R7, R6 ;  /* 0x0000000600077202 */ /* 0x000fce0000000f00 */
.L_x_89:
[----:B--2---:R2:W3:Y:S02]  /*5de0*/  SYNCS.PHASECHK.TRANS64.TRYWAIT P0, [R3+URZ+0xb0], R7 ;  /* 0x0000b007030075a7 */ /* 0x0044e400080011ff */
[----:B---3--:R-:W-:Y:S05]  /*5df0*/  @!P0 NANOSLEEP.SYNCS 0x989680 ;  /* 0x009896800000895d */ /* 0x008fea0003900000 */
[----:B------:R-:W3:Y:S02]  /*5e00*/  @!P0 SYNCS.PHASECHK.TRANS64 P0, [R3+URZ+0xb0], R7 ;  /* 0x0000b007030085a7 */ /* 0x000ee400080010ff */
[----:B---3--:R-:W-:Y:S05]  /*5e10*/  @!P0 BRA `(.L_x_89) ;  /* 0xfffffffc00f08947 */ /* 0x008fea000383ffff */
[----:B------:R-:W-:Y:S05]  /*5e20*/  BRA `(.L_x_90) ;  /* 0xffffffb400387947 */ /* 0x000fea000383ffff */
.L_x_25:
[----:B-1----:R-:W-:-:S07]  /*5e30*/  MOV R11, R10 ;  /* 0x0000000a000b7202 */ /* 0x002fce0000000f00 */
.L_x_91:
[----:B-1----:R1:W2:Y:S02]  /*5e40*/  SYNCS.PHASECHK.TRANS64.TRYWAIT P0, [R8+URZ+0xb0], R11 ;  /* 0x0000b00b080075a7 */ /* 0x0022a400080011ff */
[----:B--2---:R-:W-:Y:S05]  /*5e50*/  @!P0 NANOSLEEP.SYNCS 0x989680 ;  /* 0x009896800000895d */ /* 0x004fea0003900000 */
[----:B------:R-:W2:Y:S02]  /*5e60*/  @!P0 SYNCS.PHASECHK.TRANS64 P0, [R8+URZ+0xb0], R11 ;  /* 0x0000b00b080085a7 */ /* 0x000ea400080010ff */
[----:B--2---:R-:W-:Y:S05]  /*5e70*/  @!P0 BRA `(.L_x_91) ;  /* 0xfffffffc00f08947 */ /* 0x004fea000383ffff */
[----:B------:R-:W-:Y:S05]  /*5e80*/  BRA `(.L_x_17) ;  /* 0xffffffb4006c7947 */ /* 0x000fea000383ffff */
.L_x_27:
[----:B------:R-:W-:-:S07]  /*5e90*/  MOV R0, UR34 ;  /* 0x0000002200007c02 */ /* 0x000fce0008000f00 */
.L_x_92:
[----:B---3--:R3:W4:Y:S02]  /*5ea0*/  SYNCS.PHASECHK.TRANS64.TRYWAIT P0, [R0+URZ+0xa0], RZ ;  /* 0x0000a0ff000075a7 */ /* 0x00872400080011ff */
[----:B----4-:R-:W-:Y:S05]  /*5eb0*/  @!P0 NANOSLEEP.SYNCS 0x989680 ;  /* 0x009896800000895d */ /* 0x010fea0003900000 */
[----:B------:R-:W4:Y:S02]  /*5ec0*/  @!P0 SYNCS.PHASECHK.TRANS64 P0, [R0+URZ+0xa0], RZ ;  /* 0x0000a0ff000085a7 */ /* 0x000f2400080010ff */
[----:B----4-:R-:W-:Y:S05]  /*5ed0*/  @!P0 BRA `(.L_x_92) ;  /* 0xfffffffc00f08947 */ /* 0x010fea000383ffff */
[----:B------:R-:W-:Y:S05]  /*5ee0*/  BRA `(.L_x_93) ;  /* 0xffffffb400787947 */ /* 0x000fea000383ffff */
.L_x_30:
[----:B------:R-:W-:Y:S02]  /*5ef0*/  MOV R4, UR4 ;  /* 0x0000000400047c02 */ /* 0x000fe40008000f00 */
[----:B------:R-:W-:Y:S02]  /*5f00*/  MOV R5, UR4 ;  /* 0x0000000400057c02 */ /* 0x000fe40008000f00 */
[----:B------:R-:W-:-:S07]  /*5f10*/  MOV R0, UR5 ;  /* 0x0000000500007c02 */ /* 0x000fce0008000f00 */
.L_x_94:
[----:B-1----:R1:W3:Y:S02]  /*5f20*/  SYNCS.PHASECHK.TRANS64.TRYWAIT P0, [R0+URZ+0x40], R5 ;  /* 0x00004005000075a7 */ /* 0x0022e400080011ff */
[----:B---3--:R-:W-:Y:S05]  /*5f30*/  @!P0 NANOSLEEP.SYNCS 0x989680 ;  /* 0x009896800000895d */ /* 0x008fea0003900000 */
[----:B------:R-:W3:Y:S02]  /*5f40*/  @!P0 SYNCS.PHASECHK.TRANS64 P0, [R0+URZ+0x40], R5 ;  /* 0x00004005000085a7 */ /* 0x000ee400080010ff */
[----:B---3--:R-:W-:Y:S05]  /*5f50*/  @!P0 BRA `(.L_x_94) ;  /* 0xfffffffc00f08947 */ /* 0x008fea000383ffff */
[----:B------:R-:W-:Y:S05]  /*5f60*/  BRA `(.L_x_29) ;  /* 0xffffffb8002c7947 */ /* 0x000fea000383ffff */
.L_x_33:
[----:B------:R-:W-:-:S07]  /*5f70*/  MOV R5, R4 ;  /* 0x0000000400057202 */ /* 0x000fce0000000f00 */
.L_x_95:
[----:B-1----:R1:W4:Y:S02]  /*5f80*/  SYNCS.PHASECHK.TRANS64.TRYWAIT P0, [R3+URZ+0xa0], R5 ;  /* 0x0000a005030075a7 */ /* 0x00232400080011ff */
[----:B----4-:R-:W-:Y:S05]  /*5f90*/  @!P0 NANOSLEEP.SYNCS 0x989680 ;  /* 0x009896800000895d */ /* 0x010fea0003900000 */
[----:B------:R-:W4:Y:S02]  /*5fa0*/  @!P0 SYNCS.PHASECHK.TRANS64 P0, [R3+URZ+0xa0], R5 ;  /* 0x0000a005030085a7 */ /* 0x000f2400080010ff */
[----:B----4-:R-:W-:Y:S05]  /*5fb0*/  @!P0 BRA `(.L_x_95) ;  /* 0xfffffffc00f08947 */ /* 0x010fea000383ffff */
[----:B------:R-:W-:Y:S05]  /*5fc0*/  BRA `(.L_x_96) ;  /* 0xffffffb800c47947 */ /* 0x000fea000383ffff */
.L_x_35:
[----:B------:R-:W-:Y:S02]  /*5fd0*/  MOV R2, UR4 ;  /* 0x0000000400027c02 */ /* 0x000fe40008000f00 */
[----:B------:R-:W-:Y:S02]  /*5fe0*/  MOV R3, UR4 ;  /* 0x0000000400037c02 */ /* 0x000fe40008000f00 */
[----:B------:R-:W-:-:S07]  /*5ff0*/  MOV R0, UR5 ;  /* 0x0000000500007c02 */ /* 0x000fce0008000f00 */
.L_x_97:
[----:B-1----:R1:W3:Y:S02]  /*6000*/  SYNCS.PHASECHK.TRANS64.TRYWAIT P0, [R0+URZ+0x40], R3 ;  /* 0x00004003000075a7 */ /* 0x0022e400080011ff */
[----:B---3--:R-:W-:Y:S05]  /*6010*/  @!P0 NANOSLEEP.SYNCS 0x989680 ;  /* 0x009896800000895d */ /* 0x008fea0003900000 */
[----:B------:R-:W3:Y:S02]  /*6020*/  @!P0 SYNCS.PHASECHK.TRANS64 P0, [R0+URZ+0x40], R3 ;  /* 0x00004003000085a7 */ /* 0x000ee400080010ff */
[----:B---3--:R-:W-:Y:S05]  /*6030*/  @!P0 BRA `(.L_x_97) ;  /* 0xfffffffc00f08947 */ /* 0x008fea000383ffff */
[----:B------:R-:W-:Y:S05]  /*6040*/  BRA `(.L_x_98) ;  /* 0xffffffbc006c7947 */ /* 0x000fea000383ffff */
.L_x_37:
[----:B------:R-:W-:-:S07]  /*6050*/  MOV R2, UR12 ;  /* 0x0000000c00027c02 */ /* 0x000fce0008000f00 */
.L_x_99:
[----:B-1----:R1:W3:Y:S02]  /*6060*/  SYNCS.PHASECHK.TRANS64.TRYWAIT P0, [R2+URZ+0xa0], RZ ;  /* 0x0000a0ff020075a7 */ /* 0x0022e400080011ff */
[----:B---3--:R-:W-:Y:S05]  /*6070*/  @!P0 NANOSLEEP.SYNCS 0x989680 ;  /* 0x009896800000895d */ /* 0x008fea0003900000 */
[----:B------:R-:W3:Y:S02]  /*6080*/  @!P0 SYNCS.PHASECHK.TRANS64 P0, [R2+URZ+0xa0], RZ ;  /* 0x0000a0ff020085a7 */ /* 0x000ee400080010ff */
[----:B---3--:R-:W-:Y:S05]  /*6090*/  @!P0 BRA `(.L_x_99) ;  /* 0xfffffffc00f08947 */ /* 0x008fea000383ffff */
[----:B------:R-:W-:Y:S05]  /*60a0*/  BRA `(.L_x_100) ;  /* 0xffffffbc008c7947 */ /* 0x000fea000383ffff */
.L_x_40:
[----:B------:R-:W-:Y:S02]  /*60b0*/  MOV R2, UR13 ;  /* 0x0000000d00027c02 */ /* 0x000fe40008000f00 */
[----:B------:R-:W-:Y:S02]  /*60c0*/  MOV R3, UR13 ;  /* 0x0000000d00037c02 */ /* 0x000fe40008000f00 */
[----:B------:R-:W-:-:S07]  /*60d0*/  MOV R0, UR17 ;  /* 0x0000001100007c02 */ /* 0x000fce0008000f00 */
.L_x_101:
[----:B-1----:R1:W3:Y:S02]  /*60e0*/  SYNCS.PHASECHK.TRANS64.TRYWAIT P0, [R0+URZ+0x90], R3 ;  /* 0x00009003000075a7 */ /* 0x0022e400080011ff */
[----:B---3--:R-:W-:Y:S05]  /*60f0*/  @!P0 NANOSLEEP.SYNCS 0x989680 ;  /* 0x009896800000895d */ /* 0x008fea0003900000 */
[----:B------:R-:W3:Y:S02]  /*6100*/  @!P0 SYNCS.PHASECHK.TRANS64 P0, [R0+URZ+0x90], R3 ;  /* 0x00009003000085a7 */ /* 0x000ee400080010ff */
[----:B---3--:R-:W-:Y:S05]  /*6110*/  @!P0 BRA `(.L_x_101) ;  /* 0xfffffffc00f08947 */ /* 0x008fea000383ffff */
[----:B------:R-:W-:Y:S05]  /*6120*/  BRA `(.L_x_39) ;  /* 0xffffffc000e47947 */ /* 0x000fea000383ffff */
.L_x_43:
[----:B------:R-:W-:Y:S02]  /*6130*/  MOV R2, UR25 ;  /* 0x0000001900027c02 */ /* 0x000fe40008000f00 */
[----:B------:R-:W-:Y:S02]  /*6140*/  MOV R3, UR25 ;  /* 0x0000001900037c02 */ /* 0x000fe40008000f00 */
[----:B------:R-:W-:Y:S07]  /*6150*/  MOV R0, UR13 ;  /* 0x0000000d00007c02 */ /* 0x000fee0008000f00 */
.L_x_102:
[----:B-1----:R1:W3:Y:S02]  /*6160*/  SYNCS.PHASECHK.TRANS64.TRYWAIT P0, [R0+URZ], R3 ;  /* 0x00000003000075a7 */ /* 0x0022e400080011ff */
[----:B---3--:R-:W-:Y:S05]  /*6170*/  @!P0 NANOSLEEP.SYNCS 0x989680 ;  /* 0x009896800000895d */ /* 0x008fea0003900000 */
[----:B------:R-:W3:Y:S02]  /*6180*/  @!P0 SYNCS.PHASECHK.TRANS64 P0, [R0+URZ], R3 ;  /* 0x00000003000085a7 */ /* 0x000ee400080010ff */
[----:B---3--:R-:W-:Y:S05]  /*6190*/  @!P0 BRA `(.L_x_102) ;  /* 0xfffffffc00f08947 */ /* 0x008fea000383ffff */
[----:B------:R-:W-:Y:S05]  /*61a0*/  BRA `(.L_x_42) ;  /* 0xffffffc4003c7947 */ /* 0x000fea000383ffff */
.L_x_46:
[-C--:B------:R-:W-:Y:S02]  /*61b0*/  MOV R6, R3.reuse ;  /* 0x0000000300067202 */ /* 0x080fe40000000f00 */
[----:B------:R-:W-:-:S07]  /*61c0*/  MOV R7, R3 ;  /* 0x0000000300077202 */ /* 0x000fce0000000f00 */
.L_x_103:
[----:B----4-:R4:W3:Y:S02]  /*61d0*/  SYNCS.PHASECHK.TRANS64.TRYWAIT P0, [R2+URZ+0xa0], R7 ;  /* 0x0000a007020075a7 */ /* 0x0108e400080011ff */
[----:B---3--:R-:W-:Y:S05]  /*61e0*/  @!P0 NANOSLEEP.SYNCS 0x989680 ;  /* 0x009896800000895d */ /* 0x008fea0003900000 */
[----:B------:R-:W3:Y:S02]  /*61f0*/  @!P0 SYNCS.PHASECHK.TRANS64 P0, [R2+URZ+0xa0], R7 ;  /* 0x0000a007020085a7 */ /* 0x000ee400080010ff */
[----:B---3--:R-:W-:Y:S05]  /*6200*/  @!P0 BRA `(.L_x_103) ;  /* 0xfffffffc00f08947 */ /* 0x008fea000383ffff */
[----:B------:R-:W-:Y:S05]  /*6210*/  BRA `(.L_x_104) ;  /* 0xffffffc400d07947 */ /* 0x000fea000383ffff */
.L_x_61:
[----:B------:R-:W-:-:S07]  /*6220*/  MOV R15, R14 ;  /* 0x0000000e000f7202 */ /* 0x000fce0000000f00 */
.L_x_105:
[----:B-1----:R1:W3:Y:S02]  /*6230*/  SYNCS.PHASECHK.TRANS64.TRYWAIT P0, [R3+URZ], R15 ;  /* 0x0000000f030075a7 */ /* 0x0022e400080011ff */
[----:B---3--:R-:W-:Y:S05]  /*6240*/  @!P0 NANOSLEEP.SYNCS 0x989680 ;  /* 0x009896800000895d */ /* 0x008fea0003900000 */
[----:B------:R-:W3:Y:S02]  /*6250*/  @!P0 SYNCS.PHASECHK.TRANS64 P0, [R3+URZ], R15 ;  /* 0x0000000f030085a7 */ /* 0x000ee400080010ff */
[----:B---3--:R-:W-:Y:S05]  /*6260*/  @!P0 BRA `(.L_x_105) ;  /* 0xfffffffc00f08947 */ /* 0x008fea000383ffff */
[----:B------:R-:W-:Y:S05]  /*6270*/  BRA `(.L_x_60) ;  /* 0xffffffcc00a47947 */ /* 0x000fea000383ffff */
.L_x_64:
[----:B------:R-:W-:-:S07]  /*6280*/  MOV R9, R8 ;  /* 0x0000000800097202 */ /* 0x000fce0000000f00 */
.L_x_106:
[----:B-1----:R1:W3:Y:S02]  /*6290*/  SYNCS.PHASECHK.TRANS64.TRYWAIT P0, [R3+URZ], R9 ;  /* 0x00000009030075a7 */ /* 0x0022e400080011ff */
[----:B---3--:R-:W-:Y:S05]  /*62a0*/  @!P0 NANOSLEEP.SYNCS 0x989680 ;  /* 0x009896800000895d */ /* 0x008fea0003900000 */
[----:B------:R-:W3:Y:S02]  /*62b0*/  @!P0 SYNCS.PHASECHK.TRANS64 P0, [R3+URZ], R9 ;  /* 0x00000009030085a7 */ /* 0x000ee400080010ff */
[----:B---3--:R-:W-:Y:S05]  /*62c0*/  @!P0 BRA `(.L_x_106) ;  /* 0xfffffffc00f08947 */ /* 0x008fea000383ffff */
[----:B------:R-:W-:Y:S05]  /*62d0*/  BRA `(.L_x_63) ;  /* 0xffffffd0000c7947 */ /* 0x000fea000383ffff */
.L_x_65:
[----:B-1----:R1:W3:Y:S02]  /*62e0*/  SYNCS.PHASECHK.TRANS64.TRYWAIT P0, [R3+URZ+0xa0], RZ ;  /* 0x0000a0ff030075a7 */ /* 0x0022e400080011ff */
[----:B---3--:R-:W-:Y:S05]  /*62f0*/  @!P0 NANOSLEEP.SYNCS 0x989680 ;  /* 0x009896800000895d */ /* 0x008fea0003900000 */
[----:B------:R-:W3:Y:S02]  /*6300*/  @!P0 SYNCS.PHASECHK.TRANS64 P0, [R3+URZ+0xa0], RZ ;  /* 0x0000a0ff030085a7 */ /* 0x000ee400080010ff */
[----:B---3--:R-:W-:Y:S05]  /*6310*/  @!P0 BRA `(.L_x_65) ;  /* 0xfffffffc00f08947 */ /* 0x008fea000383ffff */
[----:B------:R-:W-:Y:S05]  /*6320*/  BRA `(.L_x_107) ;  /* 0xffffffd000707947 */ /* 0x000fea000383ffff */
.L_x_67:
[----:B------:R-:W-:-:S07]  /*6330*/  MOV R5, R4 ;  /* 0x0000000400057202 */ /* 0x000fce0000000f00 */
.L_x_108:
[----:B--2---:R2:W3:Y:S02]  /*6340*/  SYNCS.PHASECHK.TRANS64.TRYWAIT P0, [R55+URZ+0x80], R5 ;  /* 0x00008005370075a7 */ /* 0x0044e400080011ff */
[----:B---3--:R-:W-:Y:S05]  /*6350*/  @!P0 NANOSLEEP.SYNCS 0x989680 ;  /* 0x009896800000895d */ /* 0x008fea0003900000 */
[----:B------:R-:W3:Y:S02]  /*6360*/  @!P0 SYNCS.PHASECHK.TRANS64 P0, [R55+URZ+0x80], R5 ;  /* 0x00008005370085a7 */ /* 0x000ee400080010ff */
[----:B---3--:R-:W-:Y:S05]  /*6370*/  @!P0 BRA `(.L_x_108) ;  /* 0xfffffffc00f08947 */ /* 0x008fea000383ffff */
[----:B------:R-:W-:Y:S05]  /*6380*/  BRA `(.L_x_109) ;  /* 0xffffffd400747947 */ /* 0x000fea000383ffff */
.L_x_75:
[----:B------:R-:W-:-:S07]  /*6390*/  MOV R7, R6 ;  /* 0x0000000600077202 */ /* 0x000fce0000000f00 */
.L_x_110:
[----:B-1----:R1:W2:Y:S02]  /*63a0*/  SYNCS.PHASECHK.TRANS64.TRYWAIT P1, [R5+URZ+0xa0], R7 ;  /* 0x0000a007050075a7 */ /* 0x0022a400080211ff */
[----:B--2---:R-:W-:Y:S05]  /*63b0*/  @!P1 NANOSLEEP.SYNCS 0x989680 ;  /* 0x009896800000995d */ /* 0x004fea0003900000 */
[----:B------:R-:W2:Y:S02]  /*63c0*/  @!P1 SYNCS.PHASECHK.TRANS64 P1, [R5+URZ+0xa0], R7 ;  /* 0x0000a007050095a7 */ /* 0x000ea400080210ff */
[----:B--2---:R-:W-:Y:S05]  /*63d0*/  @!P1 BRA `(.L_x_110) ;  /* 0xfffffffc00f09947 */ /* 0x004fea000383ffff */
[----:B------:R-:W-:Y:S05]  /*63e0*/  BRA `(.L_x_111) ;  /* 0xfffffff000947947 */ /* 0x000fea000383ffff */
.L_x_82:
[----:B----4-:R4:W1:Y:S02]  /*63f0*/  SYNCS.PHASECHK.TRANS64.TRYWAIT P0, [R3+URZ+0xc0], RZ ;  /* 0x0000c0ff030075a7 */ /* 0x01086400080011ff */
[----:B-1----:R-:W-:Y:S05]  /*6400*/  @!P0 NANOSLEEP.SYNCS 0x989680 ;  /* 0x009896800000895d */ /* 0x002fea0003900000 */
[----:B------:R-:W1:Y:S02]  /*6410*/  @!P0 SYNCS.PHASECHK.TRANS64 P0, [R3+URZ+0xc0], RZ ;  /* 0x0000c0ff030085a7 */ /* 0x000e6400080010ff */
[----:B-1----:R-:W-:Y:S05]  /*6420*/  @!P0 BRA `(.L_x_82) ;  /* 0xfffffffc00f08947 */ /* 0x002fea000383ffff */
[----:B------:R-:W-:Y:S05]  /*6430*/  BRA `(.L_x_112) ;  /* 0xfffffff400587947 */ /* 0x000fea000383ffff */
        .weak           $__internal_0_$__cuda_sm10x_tcgen05_guardrail_trap_col_being_dealloced_not_returned_by_alloc
        .type           $__internal_0_$__cuda_sm10x_tcgen05_guardrail_trap_col_being_dealloced_not_returned_by_alloc,@function
        .size           $__internal_0_$__cuda_sm10x_tcgen05_guardrail_trap_col_being_dealloced_not_returned_by_alloc,($__internal_1_$__cuda_sm10x_tcgen05_guardrail_trap_phase_invalid_during_alloc - $__internal_0_$__cuda_sm10x_tcgen05_guardrail_trap_col_being_dealloced_not_returned_by_alloc)
$__internal_0_$__cuda_sm10x_tcgen05_guardrail_trap_col_being_dealloced_not_returned_by_alloc:
[----:B------:R-:W-:Y:S05]  /*6440*/  BPT.TRAP 0x1 ;  /* 0x000000040000795c */ /* 0x000fea0000300000 */
[----:B------:R-:W-:-:S04]  /*6450*/  HFMA2 R5, -RZ, RZ, 0, 0 ;  /* 0x00000000ff057431 */ /* 0x000fc800000001ff */
[----:B------:R-:W-:Y:S05]  /*6460*/  RET.REL.NODEC R4 `(kernel_cutlass_kernel_cudnngrouped_gemmgrouped_gemm_swiglugrouped_gemm_swiglu_quantBlockScaledContiguousGroupedGemmKernel_object_at__TiledMMA_ThrLayoutVMNK21111000_PermutationMNK____MMAAt_0) ;  /* 0xffffff9804e47950 */ /* 0x000fea0003c3ffff */
        .weak           $__internal_1_$__cuda_sm10x_tcgen05_guardrail_trap_phase_invalid_during_alloc
        .type           $__internal_1_$__cuda_sm10x_tcgen05_guardrail_trap_phase_invalid_during_alloc,@function
        .size           $__internal_1_$__cuda_sm10x_tcgen05_guardrail_trap_phase_invalid_during_alloc,($__internal_2_$__cuda_sm10x_tcgen05_guardrail_trap_unallocated_columns_being_dealloced - $__internal_1_$__cuda_sm10x_tcgen05_guardrail_trap_phase_invalid_during_alloc)
$__internal_1_$__cuda_sm10x_tcgen05_guardrail_trap_phase_invalid_during_alloc:
[----:B------:R-:W-:Y:S05]  /*6470*/  BPT.TRAP 0x1 ;  /* 0x000000040000795c */ /* 0x000fea0000300000 */
[----:B------:R-:W-:-:S04]  /*6480*/  MOV R3, 0x0 ;  /* 0x0000000000037802 */ /* 0x000fc80000000f00 */
[----:B------:R-:W-:Y:S05]  /*6490*/  RET.REL.NODEC R2 `(kernel_cutlass_kernel_cudnngrouped_gemmgrouped_gemm_swiglugrouped_gemm_swiglu_quantBlockScaledContiguousGroupedGemmKernel_object_at__TiledMMA_ThrLayoutVMNK21111000_PermutationMNK____MMAAt_0) ;  /* 0xffffff9802d87950 */ /* 0x000fea0003c3ffff */
        .weak           $__internal_2_$__cuda_sm10x_tcgen05_guardrail_trap_unallocated_columns_being_dealloced
        .type           $__internal_2_$__cuda_sm10x_tcgen05_guardrail_trap_unallocated_columns_being_dealloced,@function
        .size           $__internal_2_$__cuda_sm10x_tcgen05_guardrail_trap_unallocated_columns_being_dealloced,(.L_x_116 - $__internal_2_$__cuda_sm10x_tcgen05_guardrail_trap_unallocated_columns_being_dealloced)
$__internal_2_$__cuda_sm10x_tcgen05_guardrail_trap_unallocated_columns_being_dealloced:
[----:B------:R-:W-:Y:S05]  /*64a0*/  BPT.TRAP 0x1 ;  /* 0x000000040000795c */ /* 0x000fea0000300000 */
[----:B------:R-:W-:-:S04]  /*64b0*/  HFMA2 R5, -RZ, RZ, 0, 0 ;  /* 0x00000000ff057431 */ /* 0x000fc800000001ff */
[----:B------:R-:W-:Y:S05]  /*64c0*/  RET.REL.NODEC R4 `(kernel_cutlass_kernel_cudnngrouped_gemmgrouped_gemm_swiglugrouped_gemm_swiglu_quantBlockScaledContiguousGroupedGemmKernel_object_at__TiledMMA_ThrLayoutVMNK21111000_PermutationMNK____MMAAt_0) ;  /* 0xffffff9804cc7950 */ /* 0x000fea0003c3ffff */
.L_x_113:
[----:B------:R-:W-:-:S00]  /*64d0*/  BRA `(.L_x_113) ;  /* 0xfffffffc00fc7947 */ /* 0x000fc0000383ffff */
[----:B------:R-:W-:-:S00]  /*64e0*/  NOP ;  /* 0x0000000000007918 */ /* 0x000fc00000000000 */
        /* <DEDUP_REMOVED lines=9> */
.L_x_116:


//--------------------- .nv.shared.kernel_cutlass_kernel_cudnngrouped_gemmgrouped_gemm_swiglugrouped_gemm_swiglu_quantBlockScaledContiguousGroupedGemmKernel_object_at__TiledMMA_ThrLayoutVMNK21111000_PermutationMNK____MMAAt_0 --------------------------
	.section	.nv.shared.kernel_cutlass_kernel_cudnngrouped_gemmgrouped_gemm_swiglugrouped_gemm_swiglu_quantBlockScaledContiguousGroupedGemmKernel_object_at__TiledMMA_ThrLayoutVMNK21111000_PermutationMNK____MMAAt_0,"aw",@nobits
	.sectionflags	@""
	.align	1024
	.zero		1024


//--------------------- .nv.shared.reserved.0     --------------------------
	.section	.nv.shared.reserved.0,"aw",@nobits
	.align	8
	.weak		__nv_reservedSMEM_offset_0_alias
	.size		__nv_reservedSMEM_offset_0_alias, 0, 64
	.other		__nv_reservedSMEM_offset_0_alias,@"STO_CUDA_RESERVED_SHARED STV_DEFAULT"
__nv_reservedSMEM_offset_0_alias:
	.zero		0
.nv.shared.reserved.0:
	.zero		64
	.weak		__nv_reservedSMEM_allocation_phase
	.type		__nv_reservedSMEM_allocation_phase,@object
	.size		__nv_reservedSMEM_allocation_phase,(.L_0 - __nv_reservedSMEM_allocation_phase)
__nv_reservedSMEM_allocation_phase:
	.zero		1
.L_0:
	.zero		7
	.weak		__nv_reservedSMEM_devtool_atexit_pc
	.type		__nv_reservedSMEM_devtool_atexit_pc,@object
	.size		__nv_reservedSMEM_devtool_atexit_pc,(__nv_reservedSMEM_allocation_mask - __nv_reservedSMEM_devtool_atexit_pc)
__nv_reservedSMEM_devtool_atexit_pc:
	.zero		8
	.weak		__nv_reservedSMEM_allocation_mask
	.type		__nv_reservedSMEM_allocation_mask,@object
	.size		__nv_reservedSMEM_allocation_mask,(.L_2 - __nv_reservedSMEM_allocation_mask)
__nv_reservedSMEM_allocation_mask:
	.zero		4
.L_2:
	.zero		4
	.weak		__nv_reservedSMEM_tmem_allocation_pipeline_mbarrier
	.type		__nv_reservedSMEM_tmem_allocation_pipeline_mbarrier,@object
	.size		__nv_reservedSMEM_tmem_allocation_pipeline_mbarrier,(__nv_reservedSMEM_tmem_allocation_pipeline_mbarrier_parity - __nv_reservedSMEM_tmem_allocation_pipeline_mbarrier)
__nv_reservedSMEM_tmem_allocation_pipeline_mbarrier:
	.zero		8
	.weak		__nv_reservedSMEM_tmem_allocation_pipeline_mbarrier_parity
	.type		__nv_reservedSMEM_tmem_allocation_pipeline_mbarrier_parity,@object
	.size		__nv_reservedSMEM_tmem_allocation_pipeline_mbarrier_parity,(.L_4 - __nv_reservedSMEM_tmem_allocation_pipeline_mbarrier_parity)
__nv_reservedSMEM_tmem_allocation_pipeline_mbarrier_parity:
	.zero		4
.L_4:


//--------------------- .nv.constant0.kernel_cutlass_kernel_cudnngrouped_gemmgrouped_gemm_swiglugrouped_gemm_swiglu_quantBlockScaledContiguousGroupedGemmKernel_object_at__TiledMMA_ThrLayoutVMNK21111000_PermutationMNK____MMAAt_0 --------------------------
	.section	.nv.constant0.kernel_cutlass_kernel_cudnngrouped_gemmgrouped_gemm_swiglugrouped_gemm_swiglu_quantBlockScaledContiguousGroupedGemmKernel_object_at__TiledMMA_ThrLayoutVMNK21111000_PermutationMNK____MMAAt_0,"a",@progbits
	.sectionflags	@""
	.align	4
.nv.constant0.kernel_cutlass_kernel_cudnngrouped_gemmgrouped_gemm_swiglugrouped_gemm_swiglu_quantBlockScaledContiguousGroupedGemmKernel_object_at__TiledMMA_ThrLayoutVMNK21111000_PermutationMNK____MMAAt_0:
	.zero		1924


//--------------------- SYMBOLS --------------------------

	.type		.nv.reservedSmem.offset0,@object
	.size		.nv.reservedSmem.offset0,0x4
	.type		.nv.reservedSmem.cap,@object
	.size		.nv.reservedSmem.cap,0x4
